// auto-generated by cutlass_sweep.gemm — config: {"arch": "sm_90", "cluster_m": 1, "cluster_n": 1, "dtype": "bf16", "dtype_b": "bf16", "layout": "nt", "stages": 0, "tile_k": 32, "tile_m": 384, "tile_n": 80}
#include "cutlass/cutlass.h"
#include "cutlass/gemm/collective/collective_builder.hpp"
#include "cutlass/gemm/device/gemm_universal_adapter.h"
#include "cutlass/gemm/kernel/gemm_universal.hpp"
#include "cutlass/epilogue/collective/collective_builder.hpp"

using ElemA = cutlass::bfloat16_t;
using ElemB = cutlass::bfloat16_t;
using ElemCD = cutlass::bfloat16_t;
using Acc  = float;
using TileShape    = cute::Shape<cute::_384, cute::_80, cute::_32>;
using ClusterShape = cute::Shape<cute::_1, cute::_1, cute::_1>;

using CollectiveEpilogue = typename cutlass::epilogue::collective::CollectiveBuilder<
    cutlass::arch::Sm90, cutlass::arch::OpClassTensorOp,
    TileShape, ClusterShape,
    cutlass::epilogue::collective::EpilogueTileAuto,
    Acc, Acc,
    ElemCD, cutlass::layout::RowMajor, 128 / cutlass::sizeof_bits<ElemCD>::value,
    ElemCD, cutlass::layout::RowMajor, 128 / cutlass::sizeof_bits<ElemCD>::value,
    cutlass::epilogue::collective::EpilogueScheduleAuto
  >::CollectiveOp;

using CollectiveMainloop = typename cutlass::gemm::collective::CollectiveBuilder<
    cutlass::arch::Sm90, cutlass::arch::OpClassTensorOp,
    ElemA, cutlass::layout::RowMajor, 128 / cutlass::sizeof_bits<ElemA>::value,
    ElemB, cutlass::layout::ColumnMajor, 128 / cutlass::sizeof_bits<ElemB>::value,
    Acc,
    TileShape, ClusterShape,
    cutlass::gemm::collective::StageCountAutoCarveout<static_cast<int>(sizeof(typename CollectiveEpilogue::SharedStorage))>,
    cutlass::gemm::collective::KernelScheduleAuto
  >::CollectiveOp;

using GemmKernel = cutlass::gemm::kernel::GemmUniversal<
    cute::Shape<int,int,int,int>,
    CollectiveMainloop,
    CollectiveEpilogue
>;
using Gemm = cutlass::gemm::device::GemmUniversalAdapter<GemmKernel>;

// Force the device kernel symbol into the cubin without needing a host main.
auto* _anchor = &cutlass::device_kernel<GemmKernel>;


// ===== COMPILED SASS (sm_90a) =====

	.target	sm_90a

	.elftype	@"ET_EXEC"


//--------------------- .note.nv.tkinfo           --------------------------
	.section	.note.nv.tkinfo,"",@"SHT_NOTE"
	.sectionflags	@"SHF_NOTE_NV_TKINFO"
	.tkinfo
        /*0018*/ 	.word	0x00000002
        /*0030*/ 	.string	""
        /*0030*/ 	.string	"ptxas"
        /*0030*/ 	.string	"Cuda compilation tools, release 13.0, V13.0.88"
        /*0030*/ 	.string	"Build cuda_13.0.r13.0/compiler.36424714_0"
        /*0030*/ 	.string	"-arch sm_90a -m 64 "



//--------------------- .note.nv.cuinfo           --------------------------
	.section	.note.nv.cuinfo,"",@"SHT_NOTE"
	.sectionflags	@"SHF_NOTE_NV_CUINFO"
        /*0018*/ 	.short	0x0002
        /*001a*/ 	.short	0x005a
        /*001c*/ 	.short	0x0082
	.zero		2


//--------------------- .nv.info                  --------------------------
	.section	.nv.info,"",@"SHT_CUDA_INFO"
	.align	4


	//----- nvinfo : EIATTR_REGCOUNT
	.align		4
        /*0000*/ 	.byte	0x04, 0x2f
        /*0002*/ 	.short	(.L_15 - .L_14)
	.align		4
.L_14:
        /*0004*/ 	.word	index@(_ZN7cutlass13device_kernelINS_4gemm6kernel13GemmUniversalIN4cute5tupleIJiiiiEEENS1_10collective13CollectiveMmaINS1_34MainloopSm90TmaGmmaWarpSpecializedILi7ENS5_IJNS4_1CILi1EEESB_SB_EEENS1_35KernelTmaWarpSpecializedCooperativeEEENS5_IJNSA_ILi384EEENSA_ILi80EEENSA_ILi32EEEEEENS_10bfloat16_tENS5_IJlSB_lEEESJ_SK_NS4_8TiledMMAINS4_8MMA_AtomIJNS4_4SM904GMMA27MMA_64x16x16_F32BF16BF16_SSILNSO_5MajorE0ELSQ_0ELNSO_7ScaleInE1ELSR_1EEEEEENS4_6LayoutINS5_IJNSA_ILi2EEESB_SB_EEENS5_IJSB_NSA_ILi0EEESX_EEEEENS5_IJNS4_10UnderscoreES10_S10_EEEEENS4_13SM90_TMA_LOADENS4_14ComposedLayoutINS4_7SwizzleILi2ELi4ELi3EEENS4_18smem_ptr_flag_bitsILi16EEENSU_INS5_IJNSA_ILi8EEESH_EEENS5_IJSH_SB_EEEEEEEvNS4_8identityES13_S1D_vS1E_EENS_8epilogue10collective6detail29Sm90TmaWarpSpecializedAdapterINS1H_15DefaultEpilogueISJ_SK_SK_NS1G_6thread17LinearCombinationISJ_Li1EffLNS1L_9ScaleType4KindE0ELNS_15FloatRoundStyleE2ESJ_EENS1_15EpilogueDefaultEEEEEvvEEEEvNT_6ParamsE)
        /*0008*/ 	.word	0x000000a8


	//----- nvinfo : EIATTR_FRAME_SIZE
	.align		4
.L_15:
        /*000c*/ 	.byte	0x04, 0x11
        /*000e*/ 	.short	(.L_17 - .L_16)
	.align		4
.L_16:
        /*0010*/ 	.word	index@(_ZN7cutlass13device_kernelINS_4gemm6kernel13GemmUniversalIN4cute5tupleIJiiiiEEENS1_10collective13CollectiveMmaINS1_34MainloopSm90TmaGmmaWarpSpecializedILi7ENS5_IJNS4_1CILi1EEESB_SB_EEENS1_35KernelTmaWarpSpecializedCooperativeEEENS5_IJNSA_ILi384EEENSA_ILi80EEENSA_ILi32EEEEEENS_10bfloat16_tENS5_IJlSB_lEEESJ_SK_NS4_8TiledMMAINS4_8MMA_AtomIJNS4_4SM904GMMA27MMA_64x16x16_F32BF16BF16_SSILNSO_5MajorE0ELSQ_0ELNSO_7ScaleInE1ELSR_1EEEEEENS4_6LayoutINS5_IJNSA_ILi2EEESB_SB_EEENS5_IJSB_NSA_ILi0EEESX_EEEEENS5_IJNS4_10UnderscoreES10_S10_EEEEENS4_13SM90_TMA_LOADENS4_14ComposedLayoutINS4_7SwizzleILi2ELi4ELi3EEENS4_18smem_ptr_flag_bitsILi16EEENSU_INS5_IJNSA_ILi8EEESH_EEENS5_IJSH_SB_EEEEEEEvNS4_8identityES13_S1D_vS1E_EENS_8epilogue10collective6detail29Sm90TmaWarpSpecializedAdapterINS1H_15DefaultEpilogueISJ_SK_SK_NS1G_6thread17LinearCombinationISJ_Li1EffLNS1L_9ScaleType4KindE0ELNS_15FloatRoundStyleE2ESJ_EENS1_15EpilogueDefaultEEEEEvvEEEEvNT_6ParamsE)
        /*0014*/ 	.word	0x00000000


	//----- nvinfo : EIATTR_MIN_STACK_SIZE
	.align		4
.L_17:
        /*0018*/ 	.byte	0x04, 0x12
        /*001a*/ 	.short	(.L_19 - .L_18)
	.align		4
.L_18:
        /*001c*/ 	.word	index@(_ZN7cutlass13device_kernelINS_4gemm6kernel13GemmUniversalIN4cute5tupleIJiiiiEEENS1_10collective13CollectiveMmaINS1_34MainloopSm90TmaGmmaWarpSpecializedILi7ENS5_IJNS4_1CILi1EEESB_SB_EEENS1_35KernelTmaWarpSpecializedCooperativeEEENS5_IJNSA_ILi384EEENSA_ILi80EEENSA_ILi32EEEEEENS_10bfloat16_tENS5_IJlSB_lEEESJ_SK_NS4_8TiledMMAINS4_8MMA_AtomIJNS4_4SM904GMMA27MMA_64x16x16_F32BF16BF16_SSILNSO_5MajorE0ELSQ_0ELNSO_7ScaleInE1ELSR_1EEEEEENS4_6LayoutINS5_IJNSA_ILi2EEESB_SB_EEENS5_IJSB_NSA_ILi0EEESX_EEEEENS5_IJNS4_10UnderscoreES10_S10_EEEEENS4_13SM90_TMA_LOADENS4_14ComposedLayoutINS4_7SwizzleILi2ELi4ELi3EEENS4_18smem_ptr_flag_bitsILi16EEENSU_INS5_IJNSA_ILi8EEESH_EEENS5_IJSH_SB_EEEEEEEvNS4_8identityES13_S1D_vS1E_EENS_8epilogue10collective6detail29Sm90TmaWarpSpecializedAdapterINS1H_15DefaultEpilogueISJ_SK_SK_NS1G_6thread17LinearCombinationISJ_Li1EffLNS1L_9ScaleType4KindE0ELNS_15FloatRoundStyleE2ESJ_EENS1_15EpilogueDefaultEEEEEvvEEEEvNT_6ParamsE)
        /*0020*/ 	.word	0x00000000
.L_19:


//--------------------- .nv.compat                --------------------------
	.section	.nv.compat,"",@"SHT_CUDA_COMPAT_INFO"
	.align	4
        /*0000*/ 	.byte	0x02, 0x09, 0x01, 0x00, 0x02, 0x02, 0x04, 0x00, 0x02, 0x05, 0x05, 0x00, 0x03, 0x07, 0x01, 0x01
        /*0010*/ 	.byte	0x02, 0x03, 0x01, 0x00, 0x02, 0x06, 0x01, 0x00, 0x04, 0x0b, 0x08, 0x00, 0x00, 0x00, 0x00, 0x00
        /*0020*/ 	.byte	0x00, 0x00, 0x00, 0x00


//--------------------- .nv.info._ZN7cutlass13device_kernelINS_4gemm6kernel13GemmUniversalIN4cute5tupleIJiiiiEEENS1_10collective13CollectiveMmaINS1_34MainloopSm90TmaGmmaWarpSpecializedILi7ENS5_IJNS4_1CILi1EEESB_SB_EEENS1_35KernelTmaWarpSpecializedCooperativeEEENS5_IJNSA_ILi384EEENSA_ILi80EEENSA_ILi32EEEEEENS_10bfloat16_tENS5_IJlSB_lEEESJ_SK_NS4_8TiledMMAINS4_8MMA_AtomIJNS4_4SM904GMMA27MMA_64x16x16_F32BF16BF16_SSILNSO_5MajorE0ELSQ_0ELNSO_7ScaleInE1ELSR_1EEEEEENS4_6LayoutINS5_IJNSA_ILi2EEESB_SB_EEENS5_IJSB_NSA_ILi0EEESX_EEEEENS5_IJNS4_10UnderscoreES10_S10_EEEEENS4_13SM90_TMA_LOADENS4_14ComposedLayoutINS4_7SwizzleILi2ELi4ELi3EEENS4_18smem_ptr_flag_bitsILi16EEENSU_INS5_IJNSA_ILi8EEESH_EEENS5_IJSH_SB_EEEEEEEvNS4_8identityES13_S1D_vS1E_EENS_8epilogue10collective6detail29Sm90TmaWarpSpecializedAdapterINS1H_15DefaultEpilogueISJ_SK_SK_NS1G_6thread17LinearCombinationISJ_Li1EffLNS1L_9ScaleType4KindE0ELNS_15FloatRoundStyleE2ESJ_EENS1_15EpilogueDefaultEEEEEvvEEEEvNT_6ParamsE --------------------------
	.section	.nv.info._ZN7cutlass13device_kernelINS_4gemm6kernel13GemmUniversalIN4cute5tupleIJiiiiEEENS1_10collective13CollectiveMmaINS1_34MainloopSm90TmaGmmaWarpSpecializedILi7ENS5_IJNS4_1CILi1EEESB_SB_EEENS1_35KernelTmaWarpSpecializedCooperativeEEENS5_IJNSA_ILi384EEENSA_ILi80EEENSA_ILi32EEEEEENS_10bfloat16_tENS5_IJlSB_lEEESJ_SK_NS4_8TiledMMAINS4_8MMA_AtomIJNS4_4SM904GMMA27MMA_64x16x16_F32BF16BF16_SSILNSO_5MajorE0ELSQ_0ELNSO_7ScaleInE1ELSR_1EEEEEENS4_6LayoutINS5_IJNSA_ILi2EEESB_SB_EEENS5_IJSB_NSA_ILi0EEESX_EEEEENS5_IJNS4_10UnderscoreES10_S10_EEEEENS4_13SM90_TMA_LOADENS4_14ComposedLayoutINS4_7SwizzleILi2ELi4ELi3EEENS4_18smem_ptr_flag_bitsILi16EEENSU_INS5_IJNSA_ILi8EEESH_EEENS5_IJSH_SB_EEEEEEEvNS4_8identityES13_S1D_vS1E_EENS_8epilogue10collective6detail29Sm90TmaWarpSpecializedAdapterINS1H_15DefaultEpilogueISJ_SK_SK_NS1G_6thread17LinearCombinationISJ_Li1EffLNS1L_9ScaleType4KindE0ELNS_15FloatRoundStyleE2ESJ_EENS1_15EpilogueDefaultEEEEEvvEEEEvNT_6ParamsE,"",@"SHT_CUDA_INFO"
	.sectionflags	@""
	.align	4


	//----- nvinfo : EIATTR_CUDA_API_VERSION
	.align		4
        /*0000*/ 	.byte	0x04, 0x37
        /*0002*/ 	.short	(.L_21 - .L_20)
.L_20:
        /*0004*/ 	.word	0x00000082


	//----- nvinfo : EIATTR_KPARAM_INFO
	.align		4
.L_21:
        /*0008*/ 	.byte	0x04, 0x17
        /*000a*/ 	.short	(.L_23 - .L_22)
.L_22:
        /*000c*/ 	.word	0x00000000
        /*0010*/ 	.short	0x0000
        /*0012*/ 	.short	0x0070
        /*0014*/ 	.byte	0x00, 0xf0, 0x01, 0x10


	//----- nvinfo : EIATTR_SPARSE_MMA_MASK
	.align		4
.L_23:
        /*0018*/ 	.byte	0x03, 0x50
        /*001a*/ 	.short	0x0000


	//----- nvinfo : EIATTR_MAXREG_COUNT
	.align		4
        /*001c*/ 	.byte	0x03, 0x1b
        /*001e*/ 	.short	0x00a8


	//----- nvinfo : EIATTR_NUM_BARRIERS
	.align		4
        /*0020*/ 	.byte	0x02, 0x4c
        /*0022*/ 	.byte	0x01
	.zero		1


	//----- nvinfo : EIATTR_EXTERNS
	.align		4
        /*0024*/ 	.byte	0x04, 0x0f
        /*0026*/ 	.short	(.L_25 - .L_24)


	//   ....[0]....
	.align		4
.L_24:
        /*0028*/ 	.word	index@(__assertfail)


	//----- nvinfo : EIATTR_MERCURY_ISA_VERSION
	.align		4
.L_25:
        /*002c*/ 	.byte	0x03, 0x5f
        /*002e*/ 	.short	0x0101


	//----- nvinfo : EIATTR_INT_WARP_WIDE_INSTR_OFFSETS
	.align		4
        /*0030*/ 	.byte	0x04, 0x31
        /*0032*/ 	.short	(.L_27 - .L_26)


	//   ....[0]....
.L_26:
        /*0034*/ 	.word	0x00000410


	//   ....[1]....
        /*0038*/ 	.word	0x00000440


	//   ....[2]....
        /*003c*/ 	.word	0x00000520


	//----- nvinfo : EIATTR_COOP_GROUP_MASK_REGIDS
	.align		4
.L_27:
        /*0040*/ 	.byte	0x04, 0x29
        /*0042*/ 	.short	(.L_29 - .L_28)


	//   ....[0]....
.L_28:
        /*0044*/ 	.word	0xffffffff


	//   ....[1]....
        /*0048*/ 	.word	0xffffffff


	//   ....[2]....
        /*004c*/ 	.word	0xffffffff


	//   ....[3]....
        /*0050*/ 	.word	0xffffffff


	//   ....[4]....
        /*0054*/ 	.word	0xffffffff


	//----- nvinfo : EIATTR_COOP_GROUP_INSTR_OFFSETS
	.align		4
.L_29:
        /*0058*/ 	.byte	0x04, 0x28
        /*005a*/ 	.short	(.L_31 - .L_30)


	//   ....[0]....
.L_30:
        /*005c*/ 	.word	0x00000060


	//   ....[1]....
        /*0060*/ 	.word	0x00000070


	//   ....[2]....
        /*0064*/ 	.word	0x00000130


	//   ....[3]....
        /*0068*/ 	.word	0x00000320


	//   ....[4]....
        /*006c*/ 	.word	0x00000fd0


	//----- nvinfo : EIATTR_REG_RECONFIG
	.align		4
.L_31:
        /*0070*/ 	.byte	0x01, 0x54
	.zero		2


	//----- nvinfo : EIATTR_SYSCALL_OFFSETS
	.align		4
        /*0074*/ 	.byte	0x04, 0x46
        /*0076*/ 	.short	(.L_33 - .L_32)


	//   ....[0]....
.L_32:
        /*0078*/ 	.word	0x00001190


	//----- nvinfo : EIATTR_MBARRIER_INSTR_OFFSETS
	.align		4
.L_33:
        /*007c*/ 	.byte	0x04, 0x39
        /*007e*/ 	.short	(.L_35 - .L_34)


	//   ....[0]....
.L_34:
        /*0080*/ 	.word	0x00000230
        /*0084*/ 	.word	0x000000ff
        /*0088*/ 	.word	0x00000000
        /*008c*/ 	.short	0x0100
        /*008e*/ 	.byte	0x08
	.zero		1


	//   ....[1]....
        /*0090*/ 	.word	0x00000240
        /*0094*/ 	.word	0x000000ff
        /*0098*/ 	.word	0x00000038
        /*009c*/ 	.short	0x0100
        /*009e*/ 	.byte	0x08
	.zero		1


	//   ....[2]....
        /*00a0*/ 	.word	0x00000250
        /*00a4*/ 	.word	0x000000ff
        /*00a8*/ 	.word	0x00000008
        /*00ac*/ 	.short	0x0100
        /*00ae*/ 	.byte	0x08
	.zero		1


	//   ....[3]....
        /*00b0*/ 	.word	0x00000260
        /*00b4*/ 	.word	0x000000ff
        /*00b8*/ 	.word	0x00000040
        /*00bc*/ 	.short	0x0100
        /*00be*/ 	.byte	0x08
	.zero		1


	//   ....[4]....
        /*00c0*/ 	.word	0x00000270
        /*00c4*/ 	.word	0x000000ff
        /*00c8*/ 	.word	0x00000010
        /*00cc*/ 	.short	0x0100
        /*00ce*/ 	.byte	0x08
	.zero		1


	//   ....[5]....
        /*00d0*/ 	.word	0x00000280
        /*00d4*/ 	.word	0x000000ff
        /*00d8*/ 	.word	0x00000048
        /*00dc*/ 	.short	0x0100
        /*00de*/ 	.byte	0x08
	.zero		1


	//   ....[6]....
        /*00e0*/ 	.word	0x00000290
        /*00e4*/ 	.word	0x000000ff
        /*00e8*/ 	.word	0x00000018
        /*00ec*/ 	.short	0x0100
        /*00ee*/ 	.byte	0x08
	.zero		1


	//   ....[7]....
        /*00f0*/ 	.word	0x000002a0
        /*00f4*/ 	.word	0x000000ff
        /*00f8*/ 	.word	0x00000050
        /*00fc*/ 	.short	0x0100
        /*00fe*/ 	.byte	0x08
	.zero		1


	//   ....[8]....
        /*0100*/ 	.word	0x000002b0
        /*0104*/ 	.word	0x000000ff
        /*0108*/ 	.word	0x00000020
        /*010c*/ 	.short	0x0100
        /*010e*/ 	.byte	0x08
	.zero		1


	//   ....[9]....
        /*0110*/ 	.word	0x000002c0
        /*0114*/ 	.word	0x000000ff
        /*0118*/ 	.word	0x00000058
        /*011c*/ 	.short	0x0100
        /*011e*/ 	.byte	0x08
	.zero		1


	//   ....[10]....
        /*0120*/ 	.word	0x000002d0
        /*0124*/ 	.word	0x000000ff
        /*0128*/ 	.word	0x00000028
        /*012c*/ 	.short	0x0100
        /*012e*/ 	.byte	0x08
	.zero		1


	//   ....[11]....
        /*0130*/ 	.word	0x000002e0
        /*0134*/ 	.word	0x000000ff
        /*0138*/ 	.word	0x00000060
        /*013c*/ 	.short	0x0100
        /*013e*/ 	.byte	0x08
	.zero		1


	//   ....[12]....
        /*0140*/ 	.word	0x000002f0
        /*0144*/ 	.word	0x000000ff
        /*0148*/ 	.word	0x00000030
        /*014c*/ 	.short	0x0100
        /*014e*/ 	.byte	0x08
	.zero		1


	//   ....[13]....
        /*0150*/ 	.word	0x00000300
        /*0154*/ 	.word	0x000000ff
        /*0158*/ 	.word	0x00000068
        /*015c*/ 	.short	0x0100
        /*015e*/ 	.byte	0x08
	.zero		1


	//   ....[14]....
        /*0160*/ 	.word	0x00000590
        /*0164*/ 	.word	0x000000ff
        /*0168*/ 	.word	0x00000080
        /*016c*/ 	.short	0x0100
        /*016e*/ 	.byte	0x06
	.zero		1


	//   ....[15]....
        /*0170*/ 	.word	0x000005f0
        /*0174*/ 	.word	0x000000ff
        /*0178*/ 	.word	0x00000088
        /*017c*/ 	.short	0x0100
        /*017e*/ 	.byte	0x06
	.zero		1


	//   ....[16]....
        /*0180*/ 	.word	0x00001210
        /*0184*/ 	.word	0x00000003
        /*0188*/ 	.word	0x00000000
        /*018c*/ 	.short	0x010a
        /*018e*/ 	.byte	0x3f
	.zero		1


	//   ....[17]....
        /*0190*/ 	.word	0x00001250
        /*0194*/ 	.word	0x00000003
        /*0198*/ 	.word	0x00000000
        /*019c*/ 	.short	0x010a
        /*019e*/ 	.byte	0x3f
	.zero		1


	//   ....[18]....
        /*01a0*/ 	.word	0x00001f10
        /*01a4*/ 	.word	0x000000ff
        /*01a8*/ 	.word	0x00000000
        /*01ac*/ 	.short	0x010a
        /*01ae*/ 	.byte	0x08
	.zero		1


	//   ....[19]....
        /*01b0*/ 	.word	0x00001f50
        /*01b4*/ 	.word	0x000000ff
        /*01b8*/ 	.word	0x00000000
        /*01bc*/ 	.short	0x010a
        /*01be*/ 	.byte	0x08
	.zero		1


	//   ....[20]....
        /*01c0*/ 	.word	0x00002b10
        /*01c4*/ 	.word	0x000000ff
        /*01c8*/ 	.word	0x00000000
        /*01cc*/ 	.short	0x0101
        /*01ce*/ 	.byte	0x08
	.zero		1


	//   ....[21]....
        /*01d0*/ 	.word	0x00002ce0
        /*01d4*/ 	.word	0x00000004
        /*01d8*/ 	.word	0x00000000
        /*01dc*/ 	.short	0x0101
        /*01de*/ 	.byte	0x3f
	.zero		1


	//   ....[22]....
        /*01e0*/ 	.word	0x0000bc70
        /*01e4*/ 	.word	0x0000000e
        /*01e8*/ 	.word	0x00000038
        /*01ec*/ 	.short	0x010a
        /*01ee*/ 	.byte	0x3f
	.zero		1


	//   ....[23]....
        /*01f0*/ 	.word	0x0000c050
        /*01f4*/ 	.word	0x00000006
        /*01f8*/ 	.word	0x00000088
        /*01fc*/ 	.short	0x0101
        /*01fe*/ 	.byte	0x3f
	.zero		1


	//   ....[24]....
        /*0200*/ 	.word	0x0000c740
        /*0204*/ 	.word	0x00000007
        /*0208*/ 	.word	0x00000000
        /*020c*/ 	.short	0x010a
        /*020e*/ 	.byte	0x3f
	.zero		1


	//   ....[25]....
        /*0210*/ 	.word	0x0000c7c0
        /*0214*/ 	.word	0x00000009
        /*0218*/ 	.word	0x00000000
        /*021c*/ 	.short	0x010a
        /*021e*/ 	.byte	0x3f
	.zero		1


	//   ....[26]....
        /*0220*/ 	.word	0x0000c850
        /*0224*/ 	.word	0x00000006
        /*0228*/ 	.word	0x00000000
        /*022c*/ 	.short	0x010a
        /*022e*/ 	.byte	0x3f
	.zero		1


	//   ....[27]....
        /*0230*/ 	.word	0x0000c8e0
        /*0234*/ 	.word	0x00000009
        /*0238*/ 	.word	0x00000000
        /*023c*/ 	.short	0x010a
        /*023e*/ 	.byte	0x3f
	.zero		1


	//   ....[28]....
        /*0240*/ 	.word	0x0000c970
        /*0244*/ 	.word	0x00000006
        /*0248*/ 	.word	0x00000000
        /*024c*/ 	.short	0x010a
        /*024e*/ 	.byte	0x3f
	.zero		1


	//   ....[29]....
        /*0250*/ 	.word	0x0000ca00
        /*0254*/ 	.word	0x00000009
        /*0258*/ 	.word	0x00000000
        /*025c*/ 	.short	0x010a
        /*025e*/ 	.byte	0x3f
	.zero		1


	//   ....[30]....
        /*0260*/ 	.word	0x0000ca90
        /*0264*/ 	.word	0x00000003
        /*0268*/ 	.word	0x00000000
        /*026c*/ 	.short	0x010a
        /*026e*/ 	.byte	0x3f
	.zero		1


	//   ....[31]....
        /*0270*/ 	.word	0x0000caf0
        /*0274*/ 	.word	0x00000003
        /*0278*/ 	.word	0x00000000
        /*027c*/ 	.short	0x010a
        /*027e*/ 	.byte	0x3f
	.zero		1


	//   ....[32]....
        /*0280*/ 	.word	0x0000cb50
        /*0284*/ 	.word	0x00000005
        /*0288*/ 	.word	0x00000000
        /*028c*/ 	.short	0x010a
        /*028e*/ 	.byte	0x3f
	.zero		1


	//   ....[33]....
        /*0290*/ 	.word	0x0000cc20
        /*0294*/ 	.word	0x0000000e
        /*0298*/ 	.word	0x00000038
        /*029c*/ 	.short	0x010a
        /*029e*/ 	.byte	0x3f
	.zero		1


	//   ....[34]....
        /*02a0*/ 	.word	0x0000ccf0
        /*02a4*/ 	.word	0x00000007
        /*02a8*/ 	.word	0x00000000
        /*02ac*/ 	.short	0x010a
        /*02ae*/ 	.byte	0x3f
	.zero		1


	//   ....[35]....
        /*02b0*/ 	.word	0x0000cd40
        /*02b4*/ 	.word	0x00000009
        /*02b8*/ 	.word	0x00000000
        /*02bc*/ 	.short	0x010a
        /*02be*/ 	.byte	0x3f
	.zero		1


	//   ....[36]....
        /*02c0*/ 	.word	0x0000cd90
        /*02c4*/ 	.word	0x00000006
        /*02c8*/ 	.word	0x00000000
        /*02cc*/ 	.short	0x010a
        /*02ce*/ 	.byte	0x3f
	.zero		1


	//   ....[37]....
        /*02d0*/ 	.word	0x0000cde0
        /*02d4*/ 	.word	0x00000009
        /*02d8*/ 	.word	0x00000000
        /*02dc*/ 	.short	0x010a
        /*02de*/ 	.byte	0x3f
	.zero		1


	//   ....[38]....
        /*02e0*/ 	.word	0x0000ce30
        /*02e4*/ 	.word	0x00000006
        /*02e8*/ 	.word	0x00000000
        /*02ec*/ 	.short	0x010a
        /*02ee*/ 	.byte	0x3f
	.zero		1


	//   ....[39]....
        /*02f0*/ 	.word	0x0000ce80
        /*02f4*/ 	.word	0x00000009
        /*02f8*/ 	.word	0x00000000
        /*02fc*/ 	.short	0x010a
        /*02fe*/ 	.byte	0x3f
	.zero		1


	//----- nvinfo : EIATTR_NUM_MBARRIERS
	.align		4
.L_35:
        /*0300*/ 	.byte	0x03, 0x38
        /*0302*/ 	.short	0x0010


	//----- nvinfo : EIATTR_EXIT_INSTR_OFFSETS
	.align		4
        /*0304*/ 	.byte	0x04, 0x1c
        /*0306*/ 	.short	(.L_37 - .L_36)


	//   ....[0]....
.L_36:
        /*0308*/ 	.word	0x00000640


	//   ....[1]....
        /*030c*/ 	.word	0x00000f00


	//   ....[2]....
        /*0310*/ 	.word	0x0000b2e0


	//   ....[3]....
        /*0314*/ 	.word	0x0000b910


	//   ....[4]....
        /*0318*/ 	.word	0x0000cae0


	//----- nvinfo : EIATTR_MAX_THREADS
	.align		4
.L_37:
        /*031c*/ 	.byte	0x04, 0x05
        /*031e*/ 	.short	(.L_39 - .L_38)
.L_38:
        /*0320*/ 	.word	0x00000180
        /*0324*/ 	.word	0x00000001
        /*0328*/ 	.word	0x00000001


	//----- nvinfo : EIATTR_CRS_STACK_SIZE
	.align		4
.L_39:
        /*032c*/ 	.byte	0x04, 0x1e
        /*032e*/ 	.short	(.L_41 - .L_40)
.L_40:
        /*0330*/ 	.word	0x00000000


	//----- nvinfo : EIATTR_CBANK_PARAM_SIZE
	.align		4
.L_41:
        /*0334*/ 	.byte	0x03, 0x19
        /*0336*/ 	.short	0x0470


	//----- nvinfo : EIATTR_PARAM_CBANK
	.align		4
        /*0338*/ 	.byte	0x04, 0x0a
        /*033a*/ 	.short	(.L_43 - .L_42)
	.align		4
.L_42:
        /*033c*/ 	.word	index@(.nv.constant0._ZN7cutlass13device_kernelINS_4gemm6kernel13GemmUniversalIN4cute5tupleIJiiiiEEENS1_10collective13CollectiveMmaINS1_34MainloopSm90TmaGmmaWarpSpecializedILi7ENS5_IJNS4_1CILi1EEESB_SB_EEENS1_35KernelTmaWarpSpecializedCooperativeEEENS5_IJNSA_ILi384EEENSA_ILi80EEENSA_ILi32EEEEEENS_10bfloat16_tENS5_IJlSB_lEEESJ_SK_NS4_8TiledMMAINS4_8MMA_AtomIJNS4_4SM904GMMA27MMA_64x16x16_F32BF16BF16_SSILNSO_5MajorE0ELSQ_0ELNSO_7ScaleInE1ELSR_1EEEEEENS4_6LayoutINS5_IJNSA_ILi2EEESB_SB_EEENS5_IJSB_NSA_ILi0EEESX_EEEEENS5_IJNS4_10UnderscoreES10_S10_EEEEENS4_13SM90_TMA_LOADENS4_14ComposedLayoutINS4_7SwizzleILi2ELi4ELi3EEENS4_18smem_ptr_flag_bitsILi16EEENSU_INS5_IJNSA_ILi8EEESH_EEENS5_IJSH_SB_EEEEEEEvNS4_8identityES13_S1D_vS1E_EENS_8epilogue10collective6detail29Sm90TmaWarpSpecializedAdapterINS1H_15DefaultEpilogueISJ_SK_SK_NS1G_6thread17LinearCombinationISJ_Li1EffLNS1L_9ScaleType4KindE0ELNS_15FloatRoundStyleE2ESJ_EENS1_15EpilogueDefaultEEEEEvvEEEEvNT_6ParamsE)
        /*0340*/ 	.short	0x0210
        /*0342*/ 	.short	0x0470


	//----- nvinfo : EIATTR_SW_WAR
	.align		4
.L_43:
        /*0344*/ 	.byte	0x04, 0x36
        /*0346*/ 	.short	(.L_45 - .L_44)
.L_44:
        /*0348*/ 	.word	0x00000008
.L_45:


//--------------------- .nv.callgraph             --------------------------
	.section	.nv.callgraph,"",@"SHT_CUDA_CALLGRAPH"
	.align	4
	.sectionentsize	8
	.align		4
        /*0000*/ 	.word	0x00000000
	.align		4
        /*0004*/ 	.word	0xffffffff
	.align		4
        /*0008*/ 	.word	index@(_ZN7cutlass13device_kernelINS_4gemm6kernel13GemmUniversalIN4cute5tupleIJiiiiEEENS1_10collective13CollectiveMmaINS1_34MainloopSm90TmaGmmaWarpSpecializedILi7ENS5_IJNS4_1CILi1EEESB_SB_EEENS1_35KernelTmaWarpSpecializedCooperativeEEENS5_IJNSA_ILi384EEENSA_ILi80EEENSA_ILi32EEEEEENS_10bfloat16_tENS5_IJlSB_lEEESJ_SK_NS4_8TiledMMAINS4_8MMA_AtomIJNS4_4SM904GMMA27MMA_64x16x16_F32BF16BF16_SSILNSO_5MajorE0ELSQ_0ELNSO_7ScaleInE1ELSR_1EEEEEENS4_6LayoutINS5_IJNSA_ILi2EEESB_SB_EEENS5_IJSB_NSA_ILi0EEESX_EEEEENS5_IJNS4_10UnderscoreES10_S10_EEEEENS4_13SM90_TMA_LOADENS4_14ComposedLayoutINS4_7SwizzleILi2ELi4ELi3EEENS4_18smem_ptr_flag_bitsILi16EEENSU_INS5_IJNSA_ILi8EEESH_EEENS5_IJSH_SB_EEEEEEEvNS4_8identityES13_S1D_vS1E_EENS_8epilogue10collective6detail29Sm90TmaWarpSpecializedAdapterINS1H_15DefaultEpilogueISJ_SK_SK_NS1G_6thread17LinearCombinationISJ_Li1EffLNS1L_9ScaleType4KindE0ELNS_15FloatRoundStyleE2ESJ_EENS1_15EpilogueDefaultEEEEEvvEEEEvNT_6ParamsE)
	.align		4
        /*000c*/ 	.word	index@(__assertfail)
	.align		4
        /*0010*/ 	.word	0x00000000
	.align		4
        /*0014*/ 	.word	0xfffffffe
	.align		4
        /*0018*/ 	.word	0x00000000
	.align		4
        /*001c*/ 	.word	0xfffffffd
	.align		4
        /*0020*/ 	.word	0x00000000
	.align		4
        /*0024*/ 	.word	0xfffffffc


//--------------------- .nv.constant4             --------------------------
	.section	.nv.constant4,"a",@progbits
	.align	8
	.align		8
.nv.constant4:
        /*0000*/ 	.dword	__assertfail
	.align		8
        /*0008*/ 	.dword	__unnamed_1
	.align		8
        /*0010*/ 	.dword	_ZN39_INTERNAL_54730658_4_k_cu_2e473339_59464cuda3std3__45__cpo5beginE
	.align		8
        /*0018*/ 	.dword	_ZN39_INTERNAL_54730658_4_k_cu_2e473339_59464cuda3std3__45__cpo3endE
	.align		8
        /*0020*/ 	.dword	_ZN39_INTERNAL_54730658_4_k_cu_2e473339_59464cuda3std3__45__cpo6cbeginE
	.align		8
        /*0028*/ 	.dword	_ZN39_INTERNAL_54730658_4_k_cu_2e473339_59464cuda3std3__45__cpo4cendE
	.align		8
        /*0030*/ 	.dword	_ZN39_INTERNAL_54730658_4_k_cu_2e473339_59464cuda3std3__441_GLOBAL__N__54730658_4_k_cu_2e473339_59466ignoreE
	.align		8
        /*0038*/ 	.dword	_ZN39_INTERNAL_54730658_4_k_cu_2e473339_59464cuda3std3__419piecewise_constructE
	.align		8
        /*0040*/ 	.dword	_ZN39_INTERNAL_54730658_4_k_cu_2e473339_59464cuda3std3__48in_placeE
	.align		8
        /*0048*/ 	.dword	_ZN39_INTERNAL_54730658_4_k_cu_2e473339_59464cuda3std6ranges3__45__cpo4swapE
	.align		8
        /*0050*/ 	.dword	_ZN39_INTERNAL_54730658_4_k_cu_2e473339_59464cuda3std6ranges3__45__cpo9iter_moveE
	.align		8
        /*0058*/ 	.dword	_ZN39_INTERNAL_54730658_4_k_cu_2e473339_59464cute7productE
	.align		8
        /*0060*/ 	.dword	_ZN39_INTERNAL_54730658_4_k_cu_2e473339_59464cute1_E
	.align		8
        /*0068*/ 	.dword	$str$22
	.align		8
        /*0070*/ 	.dword	$str$23


//--------------------- .text._ZN7cutlass13device_kernelINS_4gemm6kernel13GemmUniversalIN4cute5tupleIJiiiiEEENS1_10collective13CollectiveMmaINS1_34MainloopSm90TmaGmmaWarpSpecializedILi7ENS5_IJNS4_1CILi1EEESB_SB_EEENS1_35KernelTmaWarpSpecializedCooperativeEEENS5_IJNSA_ILi384EEENSA_ILi80EEENSA_ILi32EEEEEENS_10bfloat16_tENS5_IJlSB_lEEESJ_SK_NS4_8TiledMMAINS4_8MMA_AtomIJNS4_4SM904GMMA27MMA_64x16x16_F32BF16BF16_SSILNSO_5MajorE0ELSQ_0ELNSO_7ScaleInE1ELSR_1EEEEEENS4_6LayoutINS5_IJNSA_ILi2EEESB_SB_EEENS5_IJSB_NSA_ILi0EEESX_EEEEENS5_IJNS4_10UnderscoreES10_S10_EEEEENS4_13SM90_TMA_LOADENS4_14ComposedLayoutINS4_7SwizzleILi2ELi4ELi3EEENS4_18smem_ptr_flag_bitsILi16EEENSU_INS5_IJNSA_ILi8EEESH_EEENS5_IJSH_SB_EEEEEEEvNS4_8identityES13_S1D_vS1E_EENS_8epilogue10collective6detail29Sm90TmaWarpSpecializedAdapterINS1H_15DefaultEpilogueISJ_SK_SK_NS1G_6thread17LinearCombinationISJ_Li1EffLNS1L_9ScaleType4KindE0ELNS_15FloatRoundStyleE2ESJ_EENS1_15EpilogueDefaultEEEEEvvEEEEvNT_6ParamsE --------------------------
	.section	.text._ZN7cutlass13device_kernelINS_4gemm6kernel13GemmUniversalIN4cute5tupleIJiiiiEEENS1_10collective13CollectiveMmaINS1_34MainloopSm90TmaGmmaWarpSpecializedILi7ENS5_IJNS4_1CILi1EEESB_SB_EEENS1_35KernelTmaWarpSpecializedCooperativeEEENS5_IJNSA_ILi384EEENSA_ILi80EEENSA_ILi32EEEEEENS_10bfloat16_tENS5_IJlSB_lEEESJ_SK_NS4_8TiledMMAINS4_8MMA_AtomIJNS4_4SM904GMMA27MMA_64x16x16_F32BF16BF16_SSILNSO_5MajorE0ELSQ_0ELNSO_7ScaleInE1ELSR_1EEEEEENS4_6LayoutINS5_IJNSA_ILi2EEESB_SB_EEENS5_IJSB_NSA_ILi0EEESX_EEEEENS5_IJNS4_10UnderscoreES10_S10_EEEEENS4_13SM90_TMA_LOADENS4_14ComposedLayoutINS4_7SwizzleILi2ELi4ELi3EEENS4_18smem_ptr_flag_bitsILi16EEENSU_INS5_IJNSA_ILi8EEESH_EEENS5_IJSH_SB_EEEEEEEvNS4_8identityES13_S1D_vS1E_EENS_8epilogue10collective6detail29Sm90TmaWarpSpecializedAdapterINS1H_15DefaultEpilogueISJ_SK_SK_NS1G_6thread17LinearCombinationISJ_Li1EffLNS1L_9ScaleType4KindE0ELNS_15FloatRoundStyleE2ESJ_EENS1_15EpilogueDefaultEEEEEvvEEEEvNT_6ParamsE,"ax",@progbits
	.align	128
.text._ZN7cutlass13device_kernelINS_4gemm6kernel13GemmUniversalIN4cute5tupleIJiiiiEEENS1_10collective13CollectiveMmaINS1_34MainloopSm90TmaGmmaWarpSpecializedILi7ENS5_IJNS4_1CILi1EEESB_SB_EEENS1_35KernelTmaWarpSpecializedCooperativeEEENS5_IJNSA_ILi384EEENSA_ILi80EEENSA_ILi32EEEEEENS_10bfloat16_tENS5_IJlSB_lEEESJ_SK_NS4_8TiledMMAINS4_8MMA_AtomIJNS4_4SM904GMMA27MMA_64x16x16_F32BF16BF16_SSILNSO_5MajorE0ELSQ_0ELNSO_7ScaleInE1ELSR_1EEEEEENS4_6LayoutINS5_IJNSA_ILi2EEESB_SB_EEENS5_IJSB_NSA_ILi0EEESX_EEEEENS5_IJNS4_10UnderscoreES10_S10_EEEEENS4_13SM90_TMA_LOADENS4_14ComposedLayoutINS4_7SwizzleILi2ELi4ELi3EEENS4_18smem_ptr_flag_bitsILi16EEENSU_INS5_IJNSA_ILi8EEESH_EEENS5_IJSH_SB_EEEEEEEvNS4_8identityES13_S1D_vS1E_EENS_8epilogue10collective6detail29Sm90TmaWarpSpecializedAdapterINS1H_15DefaultEpilogueISJ_SK_SK_NS1G_6thread17LinearCombinationISJ_Li1EffLNS1L_9ScaleType4KindE0ELNS_15FloatRoundStyleE2ESJ_EENS1_15EpilogueDefaultEEEEEvvEEEEvNT_6ParamsE:
        .type           _ZN7cutlass13device_kernelINS_4gemm6kernel13GemmUniversalIN4cute5tupleIJiiiiEEENS1_10collective13CollectiveMmaINS1_34MainloopSm90TmaGmmaWarpSpecializedILi7ENS5_IJNS4_1CILi1EEESB_SB_EEENS1_35KernelTmaWarpSpecializedCooperativeEEENS5_IJNSA_ILi384EEENSA_ILi80EEENSA_ILi32EEEEEENS_10bfloat16_tENS5_IJlSB_lEEESJ_SK_NS4_8TiledMMAINS4_8MMA_AtomIJNS4_4SM904GMMA27MMA_64x16x16_F32BF16BF16_SSILNSO_5MajorE0ELSQ_0ELNSO_7ScaleInE1ELSR_1EEEEEENS4_6LayoutINS5_IJNSA_ILi2EEESB_SB_EEENS5_IJSB_NSA_ILi0EEESX_EEEEENS5_IJNS4_10UnderscoreES10_S10_EEEEENS4_13SM90_TMA_LOADENS4_14ComposedLayoutINS4_7SwizzleILi2ELi4ELi3EEENS4_18smem_ptr_flag_bitsILi16EEENSU_INS5_IJNSA_ILi8EEESH_EEENS5_IJSH_SB_EEEEEEEvNS4_8identityES13_S1D_vS1E_EENS_8epilogue10collective6detail29Sm90TmaWarpSpecializedAdapterINS1H_15DefaultEpilogueISJ_SK_SK_NS1G_6thread17LinearCombinationISJ_Li1EffLNS1L_9ScaleType4KindE0ELNS_15FloatRoundStyleE2ESJ_EENS1_15EpilogueDefaultEEEEEvvEEEEvNT_6ParamsE,@function
        .size           _ZN7cutlass13device_kernelINS_4gemm6kernel13GemmUniversalIN4cute5tupleIJiiiiEEENS1_10collective13CollectiveMmaINS1_34MainloopSm90TmaGmmaWarpSpecializedILi7ENS5_IJNS4_1CILi1EEESB_SB_EEENS1_35KernelTmaWarpSpecializedCooperativeEEENS5_IJNSA_ILi384EEENSA_ILi80EEENSA_ILi32EEEEEENS_10bfloat16_tENS5_IJlSB_lEEESJ_SK_NS4_8TiledMMAINS4_8MMA_AtomIJNS4_4SM904GMMA27MMA_64x16x16_F32BF16BF16_SSILNSO_5MajorE0ELSQ_0ELNSO_7ScaleInE1ELSR_1EEEEEENS4_6LayoutINS5_IJNSA_ILi2EEESB_SB_EEENS5_IJSB_NSA_ILi0EEESX_EEEEENS5_IJNS4_10UnderscoreES10_S10_EEEEENS4_13SM90_TMA_LOADENS4_14ComposedLayoutINS4_7SwizzleILi2ELi4ELi3EEENS4_18smem_ptr_flag_bitsILi16EEENSU_INS5_IJNSA_ILi8EEESH_EEENS5_IJSH_SB_EEEEEEEvNS4_8identityES13_S1D_vS1E_EENS_8epilogue10collective6detail29Sm90TmaWarpSpecializedAdapterINS1H_15DefaultEpilogueISJ_SK_SK_NS1G_6thread17LinearCombinationISJ_Li1EffLNS1L_9ScaleType4KindE0ELNS_15FloatRoundStyleE2ESJ_EENS1_15EpilogueDefaultEEEEEvvEEEEvNT_6ParamsE,(.L_x_306 - _ZN7cutlass13device_kernelINS_4gemm6kernel13GemmUniversalIN4cute5tupleIJiiiiEEENS1_10collective13CollectiveMmaINS1_34MainloopSm90TmaGmmaWarpSpecializedILi7ENS5_IJNS4_1CILi1EEESB_SB_EEENS1_35KernelTmaWarpSpecializedCooperativeEEENS5_IJNSA_ILi384EEENSA_ILi80EEENSA_ILi32EEEEEENS_10bfloat16_tENS5_IJlSB_lEEESJ_SK_NS4_8TiledMMAINS4_8MMA_AtomIJNS4_4SM904GMMA27MMA_64x16x16_F32BF16BF16_SSILNSO_5MajorE0ELSQ_0ELNSO_7ScaleInE1ELSR_1EEEEEENS4_6LayoutINS5_IJNSA_ILi2EEESB_SB_EEENS5_IJSB_NSA_ILi0EEESX_EEEEENS5_IJNS4_10UnderscoreES10_S10_EEEEENS4_13SM90_TMA_LOADENS4_14ComposedLayoutINS4_7SwizzleILi2ELi4ELi3EEENS4_18smem_ptr_flag_bitsILi16EEENSU_INS5_IJNSA_ILi8EEESH_EEENS5_IJSH_SB_EEEEEEEvNS4_8identityES13_S1D_vS1E_EENS_8epilogue10collective6detail29Sm90TmaWarpSpecializedAdapterINS1H_15DefaultEpilogueISJ_SK_SK_NS1G_6thread17LinearCombinationISJ_Li1EffLNS1L_9ScaleType4KindE0ELNS_15FloatRoundStyleE2ESJ_EENS1_15EpilogueDefaultEEEEEvvEEEEvNT_6ParamsE)
        .other          _ZN7cutlass13device_kernelINS_4gemm6kernel13GemmUniversalIN4cute5tupleIJiiiiEEENS1_10collective13CollectiveMmaINS1_34MainloopSm90TmaGmmaWarpSpecializedILi7ENS5_IJNS4_1CILi1EEESB_SB_EEENS1_35KernelTmaWarpSpecializedCooperativeEEENS5_IJNSA_ILi384EEENSA_ILi80EEENSA_ILi32EEEEEENS_10bfloat16_tENS5_IJlSB_lEEESJ_SK_NS4_8TiledMMAINS4_8MMA_AtomIJNS4_4SM904GMMA27MMA_64x16x16_F32BF16BF16_SSILNSO_5MajorE0ELSQ_0ELNSO_7ScaleInE1ELSR_1EEEEEENS4_6LayoutINS5_IJNSA_ILi2EEESB_SB_EEENS5_IJSB_NSA_ILi0EEESX_EEEEENS5_IJNS4_10UnderscoreES10_S10_EEEEENS4_13SM90_TMA_LOADENS4_14ComposedLayoutINS4_7SwizzleILi2ELi4ELi3EEENS4_18smem_ptr_flag_bitsILi16EEENSU_INS5_IJNSA_ILi8EEESH_EEENS5_IJSH_SB_EEEEEEEvNS4_8identityES13_S1D_vS1E_EENS_8epilogue10collective6detail29Sm90TmaWarpSpecializedAdapterINS1H_15DefaultEpilogueISJ_SK_SK_NS1G_6thread17LinearCombinationISJ_Li1EffLNS1L_9ScaleType4KindE0ELNS_15FloatRoundStyleE2ESJ_EENS1_15EpilogueDefaultEEEEEvvEEEEvNT_6ParamsE,@"STO_CUDA_ENTRY STV_DEFAULT"
_ZN7cutlass13device_kernelINS_4gemm6kernel13GemmUniversalIN4cute5tupleIJiiiiEEENS1_10collective13CollectiveMmaINS1_34MainloopSm90TmaGmmaWarpSpecializedILi7ENS5_IJNS4_1CILi1EEESB_SB_EEENS1_35KernelTmaWarpSpecializedCooperativeEEENS5_IJNSA_ILi384EEENSA_ILi80EEENSA_ILi32EEEEEENS_10bfloat16_tENS5_IJlSB_lEEESJ_SK_NS4_8TiledMMAINS4_8MMA_AtomIJNS4_4SM904GMMA27MMA_64x16x16_F32BF16BF16_SSILNSO_5MajorE0ELSQ_0ELNSO_7ScaleInE1ELSR_1EEEEEENS4_6LayoutINS5_IJNSA_ILi2EEESB_SB_EEENS5_IJSB_NSA_ILi0EEESX_EEEEENS5_IJNS4_10UnderscoreES10_S10_EEEEENS4_13SM90_TMA_LOADENS4_14ComposedLayoutINS4_7SwizzleILi2ELi4ELi3EEENS4_18smem_ptr_flag_bitsILi16EEENSU_INS5_IJNSA_ILi8EEESH_EEENS5_IJSH_SB_EEEEEEEvNS4_8identityES13_S1D_vS1E_EENS_8epilogue10collective6detail29Sm90TmaWarpSpecializedAdapterINS1H_15DefaultEpilogueISJ_SK_SK_NS1G_6thread17LinearCombinationISJ_Li1EffLNS1L_9ScaleType4KindE0ELNS_15FloatRoundStyleE2ESJ_EENS1_15EpilogueDefaultEEEEEvvEEEEvNT_6ParamsE:
[----:B------:R-:W0:Y:S01]  /*0000*/  LDC R1, c[0x0][0x28] ;  /* 0x00000a00ff017b82 */ /* 0x000e220000000800 */
[----:B------:R-:W1:Y:S01]  /*0010*/  S2R R18, SR_TID.X ;  /* 0x0000000000127919 */ /* 0x000e620000002100 */
[----:B------:R-:W-:Y:S01]  /*0020*/  ELECT P0, URZ, PT ;  /* 0x00000000003f782f */ /* 0x000fe20003800000 */
[----:B------:R-:W-:Y:S01]  /*0030*/  BSSY B0, `(.L_x_0) ;  /* 0x000000f000007945 */ /* 0x000fe20003800000 */
[--C-:B-1----:R-:W-:Y:S02]  /*0040*/  SHF.R.U32.HI R0, RZ, 0x5, R18.reuse ;  /* 0x00000005ff007819 */ /* 0x102fe40000011612 */
[----:B------:R-:W-:-:S03]  /*0050*/  SHF.R.U32.HI R22, RZ, 0x7, R18 ;  /* 0x00000007ff167819 */ /* 0x000fc60000011612 */
[----:B------:R-:W1:Y:S04]  /*0060*/  SHFL.IDX PT, R5, R0, RZ, 0x1f ;  /* 0x00001fff00057589 */ /* 0x000e6800000e0000 */
[----:B------:R2:W3:Y:S01]  /*0070*/  SHFL.IDX PT, R8, R22, RZ, 0x1f ;  /* 0x00001fff16087589 */ /* 0x0004e200000e0000 */
[----:B-1----:R-:W-:-:S13]  /*0080*/  ISETP.NE.OR P0, PT, R5, RZ, !P0 ;  /* 0x000000ff0500720c */ /* 0x002fda0004705670 */
[----:B0-23--:R-:W-:Y:S05]  /*0090*/  @P0 BRA `(.L_x_1) ;  /* 0x0000000000200947 */ /* 0x00dfea0003800000 */
[----:B------:R-:W-:Y:S02]  /*00a0*/  ULDC.64 UR4, c[0x0][0x198] ;  /* 0x0000660000047ab9 */ /* 0x000fe40000000a00 */
[----:B------:R-:W-:Y:S02]  /*00b0*/  UIADD3 UR6, UP0, UR4, 0xf0, URZ ;  /* 0x000000f004067890 */ /* 0x000fe4000ff1e03f */
[----:B------:R-:W-:Y:S02]  /*00c0*/  UIADD3 UR4, UP1, UR4, 0x1f0, URZ ;  /* 0x000001f004047890 */ /* 0x000fe4000ff3e03f */
[----:B------:R-:W-:Y:S02]  /*00d0*/  UIADD3.X UR7, URZ, UR5, URZ, UP0, !UPT ;  /* 0x000000053f077290 */ /* 0x000fe400087fe43f */
[----:B------:R-:W-:-:S07]  /*00e0*/  UIADD3.X UR5, URZ, UR5, URZ, UP1, !UPT ;  /* 0x000000053f057290 */ /* 0x000fce0008ffe43f */
[----:B------:R0:W-:Y:S02]  /*00f0*/  UTMACCTL.PF [UR6] ;  /* 0x00000000060079b9 */ /* 0x0001e40008040000 */
[----:B------:R0:W-:Y:S02]  /*0100*/  UTMACCTL.PF [UR4] ;  /* 0x00000000040079b9 */ /* 0x0001e40008040000 */
[----:B0-----:R-:W-:Y:S01]  /*0110*/  NOP ;  /* 0x0000000000007918 */ /* 0x001fe20000000000 */
.L_x_1:
[----:B------:R-:W-:Y:S05]  /*0120*/  BSYNC B0 ;  /* 0x0000000000007941 */ /* 0x000fea0003800000 */
.L_x_0:
[----:B------:R-:W0:Y:S02]  /*0130*/  SHFL.IDX PT, R2, R0, RZ, 0x1f ;  /* 0x00001fff00027589 */ /* 0x000e2400000e0000 */
[----:B0-----:R-:W-:-:S13]  /*0140*/  ISETP.NE.AND P0, PT, R2, RZ, PT ;  /* 0x000000ff0200720c */ /* 0x001fda0003f05270 */
[----:B------:R-:W-:Y:S05]  /*0150*/  @P0 BRA `(.L_x_2) ;  /* 0x0000000000700947 */ /* 0x000fea0003800000 */
[----:B------:R-:W0:Y:S01]  /*0160*/  S2UR UR8, SR_CgaCtaId ;  /* 0x00000000000879c3 */ /* 0x000e220000008800 */
[----:B------:R-:W-:Y:S01]  /*0170*/  UMOV UR4, 0x400 ;  /* 0x0000040000047882 */ /* 0x000fe20000000000 */
[----:B------:R-:W-:Y:S01]  /*0180*/  UMOV UR5, 0x1 ;  /* 0x0000000100057882 */ /* 0x000fe20000000000 */
[----:B------:R-:W-:Y:S01]  /*0190*/  UMOV UR6, 0x100 ;  /* 0x0000010000067882 */ /* 0x000fe20000000000 */
[----:B------:R-:W-:Y:S01]  /*01a0*/  ELECT P0, URZ, PT ;  /* 0x00000000003f782f */ /* 0x000fe20003800000 */
[----:B------:R-:W-:-:S04]  /*01b0*/  UIADD3 UR6, -UR6, 0x100000, URZ ;  /* 0x0010000006067890 */ /* 0x000fc8000fffe13f */
[----:B------:R-:W-:Y:S02]  /*01c0*/  USHF.L.U32 UR7, UR6, 0xb, URZ ;  /* 0x0000000b06077899 */ /* 0x000fe4000800063f */
[----:B------:R-:W-:Y:S02]  /*01d0*/  USHF.L.U32 UR6, UR6, 0x1, URZ ;  /* 0x0000000106067899 */ /* 0x000fe4000800063f */
[----:B0-----:R-:W-:Y:S02]  /*01e0*/  ULEA UR8, UR8, UR4, 0x18 ;  /* 0x0000000408087291 */ /* 0x001fe4000f8ec03f */
[----:B------:R-:W-:-:S04]  /*01f0*/  UIADD3 UR4, -UR5, 0x100000, URZ ;  /* 0x0010000005047890 */ /* 0x000fc8000fffe13f */
[----:B------:R-:W-:Y:S02]  /*0200*/  USHF.L.U32 UR5, UR4, 0xb, URZ ;  /* 0x0000000b04057899 */ /* 0x000fe4000800063f */
[----:B------:R-:W-:Y:S01]  /*0210*/  USHF.L.U32 UR4, UR4, 0x1, URZ ;  /* 0x0000000104047899 */ /* 0x000fe2000800063f */
[----:B------:R-:W0:Y:S11]  /*0220*/  FENCE.VIEW.ASYNC.S ;  /* 0x00000000000073c6 */ /* 0x000e360000000000 */
[----:B0-----:R0:W1:Y:S01]  /*0230*/  SYNCS.EXCH.64 URZ, [UR8], UR4 ;  /* 0x00000004083f75b2 */ /* 0x0010620008000100 */
[----:B------:R0:W2:Y:S01]  /*0240*/  SYNCS.EXCH.64 URZ, [UR8+0x38], UR6 ;  /* 0x00003806083f75b2 */ /* 0x0000a20008000100 */
[----:B------:R0:W3:Y:S01]  /*0250*/  SYNCS.EXCH.64 URZ, [UR8+0x8], UR4 ;  /* 0x00000804083f75b2 */ /* 0x0000e20008000100 */
[----:B------:R0:W4:Y:S01]  /*0260*/  SYNCS.EXCH.64 URZ, [UR8+0x40], UR6 ;  /* 0x00004006083f75b2 */ /* 0x0001220008000100 */
[----:B------:R0:W0:Y:S01]  /*0270*/  SYNCS.EXCH.64 URZ, [UR8+0x10], UR4 ;  /* 0x00001004083f75b2 */ /* 0x0000220008000100 */
        /* <DEDUP_REMOVED lines=9> */
[----:B------:R-:W-:Y:S01]  /*0310*/  NOP ;  /* 0x0000000000007918 */ /* 0x000fe20000000000 */
.L_x_2:
[----:B------:R-:W5:Y:S01]  /*0320*/  SHFL.IDX PT, R0, R0, RZ, 0x1f ;  /* 0x00001fff00007589 */ /* 0x000f6200000e0000 */
[----:B------:R-:W-:Y:S01]  /*0330*/  ELECT P0, URZ, PT ;  /* 0x00000000003f782f */ /* 0x000fe20003800000 */
[----:B------:R-:W1:Y:S01]  /*0340*/  LDC R2, c[0x0][0x65c] ;  /* 0x00019700ff027b82 */ /* 0x000e620000000800 */
[----:B------:R-:W-:Y:S01]  /*0350*/  SHF.R.S32.HI R6, RZ, 0x1f, R5 ;  /* 0x0000001fff067819 */ /* 0x000fe20000011405 */
[----:B------:R-:W2:Y:S01]  /*0360*/  S2R R3, SR_CTAID.Y ;  /* 0x0000000000037919 */ /* 0x000ea20000002600 */
[----:B0-----:R-:W-:Y:S01]  /*0370*/  UMOV UR4, 0x20 ;  /* 0x0000002000047882 */ /* 0x001fe20000000000 */
[----:B------:R-:W-:Y:S01]  /*0380*/  ISETP.NE.AND P2, PT, R8, RZ, PT ;  /* 0x000000ff0800720c */ /* 0x000fe20003f45270 */
[----:B------:R-:W-:Y:S01]  /*0390*/  NOP ;  /* 0x0000000000007918 */ /* 0x000fe20000000000 */
[----:B------:R-:W0:Y:S01]  /*03a0*/  S2R R4, SR_CTAID.X ;  /* 0x0000000000047919 */ /* 0x000e220000002500 */
[----:B------:R-:W-:Y:S01]  /*03b0*/  LEA.HI R6, R6, R5, RZ, 0x2 ;  /* 0x0000000506067211 */ /* 0x000fe200078f10ff */
[----:B------:R-:W-:Y:S01]  /*03c0*/  NOP ;  /* 0x0000000000007918 */ /* 0x000fe20000000000 */
[----:B-----5:R-:W-:-:S02]  /*03d0*/  ISETP.NE.OR P0, PT, R0, RZ, !P0 ;  /* 0x000000ff0000720c */ /* 0x020fc40004705670 */
[----:B-1----:R-:W-:-:S04]  /*03e0*/  ISETP.NE.AND P3, PT, R2, 0x1, PT ;  /* 0x000000010200780c */ /* 0x002fc80003f65270 */
[----:B------:R-:W-:Y:S02]  /*03f0*/  P2R R0, PR, RZ, 0x8 ;  /* 0x00000008ff007803 */ /* 0x000fe40000000000 */
[----:B------:R-:W-:-:S05]  /*0400*/  LOP3.LUT R0, R6, 0xfffffffc, RZ, 0xc0, !PT ;  /* 0xfffffffc06007812 */ /* 0x000fca00078ec0ff */
[----:B------:R-:W-:Y:S01]  /*0410*/  VOTEU.ALL UP0, P0 ;  /* 0x00000000003f7886 */ /* 0x000fe20000000000 */
[----:B------:R-:W-:Y:S01]  /*0420*/  IMAD.IADD R0, R5, 0x1, -R0 ;  /* 0x0000000105007824 */ /* 0x000fe200078e0a00 */
[----:B------:R-:W0:Y:S01]  /*0430*/  @P3 LDC R17, c[0x0][0x10] ;  /* 0x00000400ff113b82 */ /* 0x000e220000000800 */
[----:B------:R-:W-:Y:S01]  /*0440*/  VOTEU.ALL UP1, P0 ;  /* 0x00000000003f7886 */ /* 0x000fe20000020000 */
[----:B--2---:R-:W-:Y:S01]  /*0450*/  @P3 IMAD.MOV.U32 R6, RZ, RZ, R3 ;  /* 0x000000ffff063224 */ /* 0x004fe200078e0003 */
[----:B------:R-:W-:Y:S01]  /*0460*/  @!UP0 UMOV UR6, 0x400 ;  /* 0x0000040000068882 */ /* 0x000fe20000000000 */
[----:B------:R-:W-:-:S04]  /*0470*/  @!UP0 UIADD3 UR4, -UR4, 0x100000, URZ ;  /* 0x0010000004048890 */ /* 0x000fc8000fffe13f */
[----:B------:R-:W-:Y:S02]  /*0480*/  @!UP0 USHF.L.U32 UR5, UR4, 0xb, URZ ;  /* 0x0000000b04058899 */ /* 0x000fe4000800063f */
[----:B------:R-:W-:Y:S01]  /*0490*/  @!UP0 USHF.L.U32 UR4, UR4, 0x1, URZ ;  /* 0x0000000104048899 */ /* 0x000fe2000800063f */
[----:B------:R-:W-:Y:S02]  /*04a0*/  @P3 IMAD.MOV.U32 R7, RZ, RZ, RZ ;  /* 0x000000ffff073224 */ /* 0x000fe400078e00ff */
[----:B------:R-:W-:Y:S01]  /*04b0*/  IMAD.MOV.U32 R5, RZ, RZ, RZ ;  /* 0x000000ffff057224 */ /* 0x000fe200078e00ff */
[----:B------:R-:W1:Y:S01]  /*04c0*/  @!UP0 S2UR UR7, SR_CgaCtaId ;  /* 0x00000000000789c3 */ /* 0x000e620000008800 */
[----:B------:R-:W-:-:S07]  /*04d0*/  @P3 IMAD.MOV.U32 R11, RZ, RZ, RZ ;  /* 0x000000ffff0b3224 */ /* 0x000fce00078e00ff */
[----:B------:R-:W2:Y:S01]  /*04e0*/  @!P3 LDC R9, c[0x0][0xc] ;  /* 0x00000300ff09bb82 */ /* 0x000ea20000000800 */
[----:B0-----:R-:W-:-:S04]  /*04f0*/  @P3 IMAD.WIDE.U32 R16, R4, R17, R6 ;  /* 0x0000001104103225 */ /* 0x001fc800078e0006 */
[----:B------:R-:W-:Y:S01]  /*0500*/  @P3 IMAD.IADD R17, R17, 0x1, R11 ;  /* 0x0000000111113824 */ /* 0x000fe200078e020b */
[----:B-1----:R-:W-:Y:S01]  /*0510*/  @!UP0 ULEA UR6, UR7, UR6, 0x18 ;  /* 0x0000000607068291 */ /* 0x002fe2000f8ec03f */
[----:B------:R-:W-:Y:S01]  /*0520*/  VOTEU.ALL UP0, P0 ;  /* 0x00000000003f7886 */ /* 0x000fe20000000000 */
[----:B------:R-:W-:-:S04]  /*0530*/  ISETP.NE.AND P0, PT, R0, 0x3, PT ;  /* 0x000000030000780c */ /* 0x000fc80003f05270 */
[----:B------:R-:W-:Y:S01]  /*0540*/  ISETP.EQ.OR P0, PT, R0, RZ, !P0 ;  /* 0x000000ff0000720c */ /* 0x000fe20004702670 */
[----:B--2---:R-:W-:-:S03]  /*0550*/  @!P3 IMAD.WIDE.U32 R6, R9, R3, R4 ;  /* 0x000000030906b225 */ /* 0x004fc600078e0004 */
[C---:B------:R-:W-:Y:S01]  /*0560*/  ISETP.EQ.AND P0, PT, R8.reuse, RZ, P0 ;  /* 0x000000ff0800720c */ /* 0x040fe20000702270 */
[----:B------:R-:W-:Y:S01]  /*0570*/  VIADD R8, R8, 0xffffffff ;  /* 0xffffffff08087836 */ /* 0x000fe20000000000 */
[----:B------:R-:W0:Y:S02]  /*0580*/  FENCE.VIEW.ASYNC.S ;  /* 0x00000000000073c6 */ /* 0x000e240000000000 */
[----:B0-----:R0:W3:Y:S01]  /*0590*/  @!UP0 SYNCS.EXCH.64 URZ, [UR6+0x80], UR4 ;  /* 0x00008004063f85b2 */ /* 0x0010e20008000100 */
[----:B------:R-:W-:Y:S01]  /*05a0*/  @!P3 IMAD.MOV.U32 R16, RZ, RZ, R6 ;  /* 0x000000ffff10b224 */ /* 0x000fe200078e0006 */
[----:B------:R-:W-:Y:S01]  /*05b0*/  SEL R19, RZ, 0x1, !P0 ;  /* 0x00000001ff137807 */ /* 0x000fe20004000000 */
[----:B------:R-:W-:Y:S01]  /*05c0*/  @!P3 IMAD.MOV.U32 R17, RZ, RZ, R7 ;  /* 0x000000ffff11b224 */ /* 0x000fe200078e0007 */
[----:B------:R-:W-:-:S04]  /*05d0*/  ISETP.GE.U32.AND P1, PT, R8, 0x2, PT ;  /* 0x000000020800780c */ /* 0x000fc80003f26070 */
[----:B------:R-:W-:Y:S01]  /*05e0*/  SEL R19, R19, 0x2, P1 ;  /* 0x0000000213137807 */ /* 0x000fe20000800000 */
[----:B------:R0:W3:Y:S01]  /*05f0*/  @!UP1 SYNCS.EXCH.64 URZ, [UR6+0x88], UR4 ;  /* 0x00008804063f95b2 */ /* 0x0000e20008000100 */
[----:B------:R-:W-:Y:S01]  /*0600*/  NOP ;  /* 0x0000000000007918 */ /* 0x000fe20000000000 */
[----:B---34-:R-:W-:Y:S06]  /*0610*/  BAR.SYNC.DEFER_BLOCKING 0x0 ;  /* 0x0000000000007b1d */ /* 0x018fec0000010000 */
[----:B------:R-:W-:Y:S05]  /*0620*/  @!P2 BRA `(.L_x_3) ;  /* 0x000000ac0030a947 */ /* 0x000fea0003800000 */
[----:B------:R-:W-:-:S13]  /*0630*/  ISETP.GT.U32.AND P0, PT, R8, 0x1, PT ;  /* 0x000000010800780c */ /* 0x000fda0003f04070 */
[----:B0-----:R-:W-:Y:S05]  /*0640*/  @P0 EXIT ;  /* 0x000000000000094d */ /* 0x001fea0003800000 */
[----:B------:R-:W-:Y:S01]  /*0650*/  ULDC.64 UR4, c[0x0][0x650] ;  /* 0x0001940000047ab9 */ /* 0x000fe20000000a00 */
[----:B------:R-:W-:Y:S01]  /*0660*/  PRMT R0, RZ, 0x7610, R0 ;  /* 0x00007610ff007816 */ /* 0x000fe20000000000 */
[----:B------:R-:W-:Y:S01]  /*0670*/  IMAD.MOV.U32 R146, RZ, RZ, -0x1 ;  /* 0xffffffffff927424 */ /* 0x000fe200078e00ff */
[----:B------:R-:W-:Y:S01]  /*0680*/  ISETP.GE.U32.AND P0, PT, R16, UR4, PT ;  /* 0x0000000410007c0c */ /* 0x000fe2000bf06070 */
[----:B------:R-:W-:Y:S02]  /*0690*/  IMAD.MOV.U32 R147, RZ, RZ, -0x1 ;  /* 0xffffffffff937424 */ /* 0x000fe400078e00ff */
[----:B------:R-:W-:Y:S01]  /*06a0*/  IMAD.MOV.U32 R23, RZ, RZ, -0x1 ;  /* 0xffffffffff177424 */ /* 0x000fe200078e00ff */
[----:B------:R-:W-:-:S13]  /*06b0*/  ISETP.GE.U32.AND.EX P0, PT, R17, UR5, PT, P0 ;  /* 0x0000000511007c0c */ /* 0x000fda000bf06100 */
[----:B------:R-:W-:Y:S05]  /*06c0*/  @P0 BRA `(.L_x_4) ;  /* 0x0000000400540947 */ /* 0x000fea0003800000 */
[----:B------:R-:W0:Y:S01]  /*06d0*/  LDC.64 R14, c[0x0][0x628] ;  /* 0x00018a00ff0e7b82 */ /* 0x000e220000000a00 */
[----:B------:R-:W-:Y:S02]  /*06e0*/  IMAD.MOV.U32 R6, RZ, RZ, R16 ;  /* 0x000000ffff067224 */ /* 0x000fe400078e0010 */
[----:B------:R-:W-:-:S05]  /*06f0*/  IMAD.MOV.U32 R7, RZ, RZ, R17 ;  /* 0x000000ffff077224 */ /* 0x000fca00078e0011 */
[----:B------:R-:W1:Y:S08]  /*0700*/  LDC R0, c[0x0][0x630] ;  /* 0x00018c00ff007b82 */ /* 0x000e700000000800 */
[----:B------:R-:W2:Y:S01]  /*0710*/  LDC.64 R20, c[0x0][0x620] ;  /* 0x00018800ff147b82 */ /* 0x000ea20000000a00 */
[----:B0-----:R-:W-:-:S04]  /*0720*/  ISETP.NE.U32.AND P0, PT, R14, RZ, PT ;  /* 0x000000ff0e00720c */ /* 0x001fc80003f05070 */
[----:B------:R-:W-:-:S13]  /*0730*/  ISETP.NE.AND.EX P0, PT, R15, RZ, PT, P0 ;  /* 0x000000ff0f00720c */ /* 0x000fda0003f05300 */
[----:B-12---:R-:W-:Y:S05]  /*0740*/  @!P0 BRA `(.L_x_5) ;  /* 0x0000000000288947 */ /* 0x006fea0003800000 */
[----:B------:R-:W0:Y:S02]  /*0750*/  LDC R11, c[0x0][0x634] ;  /* 0x00018d00ff0b7b82 */ /* 0x000e240000000800 */
[----:B0-----:R-:W-:-:S05]  /*0760*/  IADD3 R11, P0, R16, R11, RZ ;  /* 0x0000000b100b7210 */ /* 0x001fca0007f1e0ff */
[----:B------:R-:W-:-:S04]  /*0770*/  IMAD.X R13, RZ, RZ, R17, P0 ;  /* 0x000000ffff0d7224 */ /* 0x000fc800000e0611 */
[----:B------:R-:W-:-:S04]  /*0780*/  IMAD.WIDE.U32 R6, R13, R14, RZ ;  /* 0x0000000e0d067225 */ /* 0x000fc800078e00ff */
[----:B------:R-:W-:-:S04]  /*0790*/  IMAD.WIDE.U32 R8, P0, R11, R15, R6 ;  /* 0x0000000f0b087225 */ /* 0x000fc80007800006 */
[----:B------:R-:W-:-:S04]  /*07a0*/  IMAD.WIDE.U32 R6, R11, R14, RZ ;  /* 0x0000000e0b067225 */ /* 0x000fc800078e00ff */
[----:B------:R-:W-:Y:S01]  /*07b0*/  IMAD.X R11, RZ, RZ, RZ, P0 ;  /* 0x000000ffff0b7224 */ /* 0x000fe200000e06ff */
[----:B------:R-:W-:Y:S01]  /*07c0*/  IADD3 RZ, P0, R7, R8, RZ ;  /* 0x0000000807ff7210 */ /* 0x000fe20007f1e0ff */
[----:B------:R-:W-:-:S04]  /*07d0*/  IMAD.MOV.U32 R10, RZ, RZ, R9 ;  /* 0x000000ffff0a7224 */ /* 0x000fc800078e0009 */
[----:B------:R-:W-:-:S08]  /*07e0*/  IMAD.WIDE.U32.X R6, R13, R15, R10, P0 ;  /* 0x0000000f0d067225 */ /* 0x000fd000000e040a */
.L_x_5:
[-CC-:B------:R-:W-:Y:S01]  /*07f0*/  SHF.R.U64 R23, R6, R0.reuse, R7.reuse ;  /* 0x0000000006177219 */ /* 0x180fe20000001207 */
[----:B------:R-:W0:Y:S01]  /*0800*/  LDC R10, c[0x0][0x618] ;  /* 0x00018600ff0a7b82 */ /* 0x000e220000000800 */
[----:B------:R-:W-:Y:S01]  /*0810*/  SHF.R.U32.HI R5, RZ, R0, R7 ;  /* 0x00000000ff057219 */ /* 0x000fe20000011607 */
[----:B------:R-:W-:Y:S01]  /*0820*/  ULDC UR4, c[0x0][0x150] ;  /* 0x0000540000047ab9 */ /* 0x000fe20000000800 */
[----:B------:R-:W-:Y:S02]  /*0830*/  IADD3 R9, P0, RZ, -R23, RZ ;  /* 0x80000017ff097210 */ /* 0x000fe40007f1e0ff */
[----:B------:R-:W-:-:S03]  /*0840*/  I2FP.F32.U32 R0, R4 ;  /* 0x0000000400007245 */ /* 0x000fc60000201000 */
[----:B------:R-:W1:Y:S01]  /*0850*/  LDC.64 R28, c[0x0][0x640] ;  /* 0x00019000ff1c7b82 */ /* 0x000e620000000a00 */
[----:B------:R-:W-:Y:S02]  /*0860*/  IMAD.X R11, RZ, RZ, ~R5, P0 ;  /* 0x000000ffff0b7224 */ /* 0x000fe400000e0e05 */
[----:B------:R-:W-:Y:S01]  /*0870*/  FMUL R0, R0, UR4 ;  /* 0x0000000400007c20 */ /* 0x000fe20008400000 */
[----:B------:R-:W-:Y:S01]  /*0880*/  IMAD.WIDE.U32 R6, R9, R20, R16 ;  /* 0x0000001409067225 */ /* 0x000fe200078e0010 */
[----:B------:R-:W-:-:S03]  /*0890*/  ULDC UR4, c[0x0][0x154] ;  /* 0x0000550000047ab9 */ /* 0x000fc60000000800 */
[----:B------:R-:W-:Y:S01]  /*08a0*/  IMAD R8, R11, R20, RZ ;  /* 0x000000140b087224 */ /* 0x000fe200078e02ff */
[----:B------:R-:W2:Y:S01]  /*08b0*/  LDC R5, c[0x0][0x144] ;  /* 0x00005100ff057b82 */ /* 0x000ea20000000800 */
[----:B------:R-:W3:Y:S02]  /*08c0*/  F2I.U32.TRUNC.NTZ R0, R0 ;  /* 0x0000000000007305 */ /* 0x000ee4000020f000 */
[----:B------:R-:W-:-:S04]  /*08d0*/  IMAD R9, R9, R21, R8 ;  /* 0x0000001509097224 */ /* 0x000fc800078e0208 */
[----:B------:R-:W-:Y:S01]  /*08e0*/  IMAD.IADD R7, R7, 0x1, R9 ;  /* 0x0000000107077824 */ /* 0x000fe200078e0209 */
[----:B------:R-:W4:Y:S01]  /*08f0*/  LDC R12, c[0x0][0x608] ;  /* 0x00018200ff0c7b82 */ /* 0x000f220000000800 */
[----:B------:R-:W-:-:S03]  /*0900*/  IMAD.MOV.U32 R9, RZ, RZ, -0x1 ;  /* 0xffffffffff097424 */ /* 0x000fc600078e00ff */
[-CC-:B0-----:R-:W-:Y:S02]  /*0910*/  SHF.R.U64 R20, R6, R10.reuse, R7.reuse ;  /* 0x0000000a06147219 */ /* 0x181fe40000001207 */
[----:B------:R-:W-:Y:S02]  /*0920*/  I2FP.F32.U32 R6, R3 ;  /* 0x0000000300067245 */ /* 0x000fe40000201000 */
[----:B------:R-:W0:Y:S01]  /*0930*/  LDC R26, c[0x0][0x658] ;  /* 0x00019600ff1a7b82 */ /* 0x000e220000000800 */
[----:B-1----:R-:W-:Y:S01]  /*0940*/  ISETP.NE.U32.AND P0, PT, R28, RZ, PT ;  /* 0x000000ff1c00720c */ /* 0x002fe20003f05070 */
[----:B---3--:R-:W-:Y:S01]  /*0950*/  IMAD.MOV R8, RZ, RZ, -R0 ;  /* 0x000000ffff087224 */ /* 0x008fe200078e0a00 */
[----:B------:R-:W-:Y:S01]  /*0960*/  SHF.R.U32.HI R7, RZ, R10, R7 ;  /* 0x0000000aff077219 */ /* 0x000fe20000011607 */
[----:B------:R-:W-:Y:S01]  /*0970*/  FMUL R6, R6, UR4 ;  /* 0x0000000406067c20 */ /* 0x000fe20008400000 */
[----:B------:R-:W-:-:S03]  /*0980*/  ISETP.NE.AND.EX P0, PT, R29, RZ, PT, P0 ;  /* 0x000000ff1d00720c */ /* 0x000fc60003f05300 */
[----:B------:R-:W1:Y:S01]  /*0990*/  LDC R14, c[0x0][0x148] ;  /* 0x00005200ff0e7b82 */ /* 0x000e620000000800 */
[----:B--2---:R-:W-:-:S07]  /*09a0*/  IMAD R0, R5, R8, R4 ;  /* 0x0000000805007224 */ /* 0x004fce00078e0204 */
[----:B------:R-:W2:Y:S01]  /*09b0*/  LDC R24, c[0x0][0x600] ;  /* 0x00018000ff187b82 */ /* 0x000ea20000000800 */
[-CC-:B----4-:R-:W-:Y:S02]  /*09c0*/  SHF.R.U64 R30, R20, R12.reuse, R7.reuse ;  /* 0x0000000c141e7219 */ /* 0x190fe40000001207 */
[----:B------:R-:W-:Y:S02]  /*09d0*/  SHF.R.U32.HI R5, RZ, R12, R7 ;  /* 0x0000000cff057219 */ /* 0x000fe40000011607 */
[----:B------:R3:W4:Y:S01]  /*09e0*/  F2I.U32.TRUNC.NTZ R12, R6 ;  /* 0x00000006000c7305 */ /* 0x000722000020f000 */
[----:B------:R-:W-:Y:S02]  /*09f0*/  MOV R7, 0x1 ;  /* 0x0000000100077802 */ /* 0x000fe40000000f00 */
[----:B------:R-:W1:Y:S01]  /*0a00*/  LDC R15, c[0x0][0x648] ;  /* 0x00019200ff0f7b82 */ /* 0x000e620000000800 */
[-C--:B0-----:R-:W-:Y:S02]  /*0a10*/  SHF.L.U32 R4, R9, R26.reuse, RZ ;  /* 0x0000001a09047219 */ /* 0x081fe400000006ff */
[----:B------:R-:W-:-:S02]  /*0a20*/  SHF.R.U64 R32, R30, R26, R5 ;  /* 0x0000001a1e207219 */ /* 0x000fc40000001205 */
[----:B------:R-:W-:Y:S02]  /*0a30*/  LOP3.LUT R11, RZ, R4, RZ, 0x33, !PT ;  /* 0x00000004ff0b7212 */ /* 0x000fe400078e33ff */
[-C--:B------:R-:W-:Y:S01]  /*0a40*/  SHF.R.U32.HI R5, RZ, R26.reuse, R5 ;  /* 0x0000001aff057219 */ /* 0x080fe20000011605 */
[----:B------:R-:W0:Y:S01]  /*0a50*/  LDC R21, c[0x0][0x638] ;  /* 0x00018e00ff157b82 */ /* 0x000e220000000800 */
[----:B------:R-:W-:Y:S01]  /*0a60*/  SHF.L.U32 R10, R7, R26, RZ ;  /* 0x0000001a070a7219 */ /* 0x000fe200000006ff */
[----:B------:R-:W-:-:S06]  /*0a70*/  IMAD.MOV.U32 R4, RZ, RZ, R32 ;  /* 0x000000ffff047224 */ /* 0x000fcc00078e0020 */
[----:B------:R-:W0:Y:S01]  /*0a80*/  LDC R146, c[0x0][0x610] ;  /* 0x00018400ff927b82 */ /* 0x000e220000000800 */
[----:B---34-:R-:W-:Y:S05]  /*0a90*/  @!P0 BRA `(.L_x_6) ;  /* 0x0000000000288947 */ /* 0x018fea0003800000 */
[----:B------:R-:W3:Y:S02]  /*0aa0*/  LDC R9, c[0x0][0x64c] ;  /* 0x00019300ff097b82 */ /* 0x000ee40000000800 */
[----:B---3--:R-:W-:-:S05]  /*0ab0*/  IADD3 R9, P0, R32, R9, RZ ;  /* 0x0000000920097210 */ /* 0x008fca0007f1e0ff */
        /* <DEDUP_REMOVED lines=8> */
.L_x_6:
[----:B-1----:R-:W-:Y:S01]  /*0b40*/  SHF.R.U64 R4, R4, R15, R5 ;  /* 0x0000000f04047219 */ /* 0x002fe20000001205 */
[----:B--2---:R-:W-:Y:S01]  /*0b50*/  VIADD R5, R24, 0xffffffff ;  /* 0xffffffff18057836 */ /* 0x004fe20000000000 */
[----:B------:R-:W-:Y:S01]  /*0b60*/  LOP3.LUT R11, R30, R11, RZ, 0xc0, !PT ;  /* 0x0000000b1e0b7212 */ /* 0x000fe200078ec0ff */
[----:B------:R-:W-:Y:S02]  /*0b70*/  IMAD.MOV R12, RZ, RZ, -R12 ;  /* 0x000000ffff0c7224 */ /* 0x000fe400078e0a0c */
[----:B------:R-:W-:Y:S01]  /*0b80*/  IMAD.MOV R6, RZ, RZ, -R4 ;  /* 0x000000ffff067224 */ /* 0x000fe200078e0a04 */
[----:B------:R-:W-:Y:S01]  /*0b90*/  LOP3.LUT R5, R20, R5, RZ, 0xc0, !PT ;  /* 0x0000000514057212 */ /* 0x000fe200078ec0ff */
[----:B------:R-:W-:Y:S02]  /*0ba0*/  @P3 IMAD R0, R14, R12, R3 ;  /* 0x0000000c0e003224 */ /* 0x000fe400078e0203 */
[----:B------:R-:W-:Y:S02]  /*0bb0*/  IMAD R11, R10, R4, R11 ;  /* 0x000000040a0b7224 */ /* 0x000fe400078e020b */
[----:B0-----:R-:W-:-:S02]  /*0bc0*/  IMAD R3, R6, R21, R32 ;  /* 0x0000001506037224 */ /* 0x001fc400078e0220 */
[----:B------:R-:W-:Y:S02]  /*0bd0*/  IMAD R146, R11, R146, R0 ;  /* 0x000000920b927224 */ /* 0x000fe400078e0200 */
[----:B------:R-:W-:Y:S02]  /*0be0*/  IMAD R3, R3, R24, R5 ;  /* 0x0000001803037224 */ /* 0x000fe400078e0205 */
[----:B------:R-:W-:-:S03]  /*0bf0*/  IMAD.MOV.U32 R0, RZ, RZ, 0x1 ;  /* 0x00000001ff007424 */ /* 0x000fc600078e00ff */
[----:B------:R-:W-:Y:S02]  /*0c00*/  SEL R147, R3, R146, !P3 ;  /* 0x0000009203937207 */ /* 0x000fe40005800000 */
[----:B------:R-:W-:-:S07]  /*0c10*/  SEL R146, R146, R3, !P3 ;  /* 0x0000000392927207 */ /* 0x000fce0005800000 */
.L_x_4:
[----:B------:R-:W-:-:S08]  /*0c20*/  NOP ;  /* 0x0000000000007918 */ /* 0x000fd00000000000 */
[----:B------:R-:W0:Y:S02]  /*0c30*/  USETMAXREG.TRY_ALLOC.CTAPOOL UP0, 0xe8 ;  /* 0x000000e8000079c8 */ /* 0x000e240008000600 */
[----:B0-----:R-:W-:-:S13]  /*0c40*/  PLOP3.LUT P0, PT, PT, PT, UP0, 0x80, 0x0 ;  /* 0x000000000000781c */ /* 0x001fda0003f0f008 */
[----:B------:R-:W-:Y:S05]  /*0c50*/  @!P0 BRA `(.L_x_4) ;  /* 0xfffffffc00f08947 */ /* 0x000fea000383ffff */
[----:B------:R-:W-:Y:S01]  /*0c60*/  ULDC.64 UR4, c[0x0][0x598] ;  /* 0x0001660000047ab9 */ /* 0x000fe20000000a00 */
[----:B------:R-:W-:Y:S01]  /*0c70*/  ULDC.64 UR40, c[0x0][0x208] ;  /* 0x0000820000287ab9 */ /* 0x000fe20000000a00 */
[----:B------:R-:W-:-:S04]  /*0c80*/  ISETP.NE.U32.AND P0, PT, RZ, UR4, PT ;  /* 0x00000004ff007c0c */ /* 0x000fc8000bf05070 */
[----:B------:R-:W-:-:S13]  /*0c90*/  ISETP.NE.AND.EX P0, PT, RZ, UR5, PT, P0 ;  /* 0x00000005ff007c0c */ /* 0x000fda000bf05300 */
[----:B------:R-:W-:Y:S05]  /*0ca0*/  @!P0 BRA `(.L_x_7) ;  /* 0x00000000001c8947 */ /* 0x000fea0003800000 */
[----:B------:R-:W0:Y:S02]  /*0cb0*/  LDC.64 R4, c[0x0][0x598] ;  /* 0x00016600ff047b82 */ /* 0x000e240000000a00 */
[----:B0-----:R-:W2:Y:S02]  /*0cc0*/  LDG.E.64 R4, desc[UR40][R4.64] ;  /* 0x0000002804047981 */ /* 0x001ea4000c1e1b00 */
[----:B--2---:R-:W-:-:S04]  /*0cd0*/  ISETP.NE.U32.AND P0, PT, R4, RZ, PT ;  /* 0x000000ff0400720c */ /* 0x004fc80003f05070 */
[----:B------:R-:W-:-:S13]  /*0ce0*/  ISETP.NE.AND.EX P0, PT, R5, RZ, PT, P0 ;  /* 0x000000ff0500720c */ /* 0x000fda0003f05300 */
[----:B------:R-:W-:Y:S05]  /*0cf0*/  @!P0 BRA `(.L_x_7) ;  /* 0x0000000000088947 */ /* 0x000fea0003800000 */
[----:B------:R0:W5:Y:S01]  /*0d00*/  LD.E R145, desc[UR40][R4.64] ;  /* 0x0000002804917980 */ /* 0x000162000c101900 */
[----:B------:R-:W-:Y:S05]  /*0d10*/  BRA `(.L_x_8) ;  /* 0x0000000000247947 */ /* 0x000fea0003800000 */
.L_x_7:
[----:B------:R-:W-:Y:S02]  /*0d20*/  ULDC.64 UR4, c[0x0][0x588] ;  /* 0x0001620000047ab9 */ /* 0x000fe40000000a00 */
[----:B------:R-:W-:-:S04]  /*0d30*/  ISETP.NE.U32.AND P0, PT, RZ, UR4, PT ;  /* 0x00000004ff007c0c */ /* 0x000fc8000bf05070 */
[----:B------:R-:W-:-:S13]  /*0d40*/  ISETP.NE.AND.EX P0, PT, RZ, UR5, PT, P0 ;  /* 0x00000005ff007c0c */ /* 0x000fda000bf05300 */
[----:B------:R-:W-:Y:S05]  /*0d50*/  @!P0 BRA `(.L_x_9) ;  /* 0x00000000000c8947 */ /* 0x000fea0003800000 */
[----:B------:R-:W0:Y:S02]  /*0d60*/  LDC.64 R4, c[0x0][0x588] ;  /* 0x00016200ff047b82 */ /* 0x000e240000000a00 */
[----:B0-----:R1:W5:Y:S01]  /*0d70*/  LDG.E R145, desc[UR40][R4.64] ;  /* 0x0000002804917981 */ /* 0x001362000c1e1900 */
[----:B------:R-:W-:Y:S05]  /*0d80*/  BRA `(.L_x_8) ;  /* 0x0000000000087947 */ /* 0x000fea0003800000 */
.L_x_9:
[----:B------:R-:W-:Y:S02]  /*0d90*/  ULDC UR4, c[0x0][0x580] ;  /* 0x0001600000047ab9 */ /* 0x000fe40000000800 */
[----:B------:R-:W-:-:S07]  /*0da0*/  IMAD.U32 R145, RZ, RZ, UR4 ;  /* 0x00000004ff917e24 */ /* 0x000fce000f8e00ff */
.L_x_8:
[----:B------:R-:W-:Y:S02]  /*0db0*/  ULDC.64 UR4, c[0x0][0x5a0] ;  /* 0x0001680000047ab9 */ /* 0x000fe40000000a00 */
[----:B------:R-:W-:-:S04]  /*0dc0*/  ISETP.NE.U32.AND P0, PT, RZ, UR4, PT ;  /* 0x00000004ff007c0c */ /* 0x000fc8000bf05070 */
[----:B------:R-:W-:-:S13]  /*0dd0*/  ISETP.NE.AND.EX P0, PT, RZ, UR5, PT, P0 ;  /* 0x00000005ff007c0c */ /* 0x000fda000bf05300 */
[----:B------:R-:W-:Y:S05]  /*0de0*/  @!P0 BRA `(.L_x_10) ;  /* 0x00000000001c8947 */ /* 0x000fea0003800000 */
[----:B01----:R-:W0:Y:S02]  /*0df0*/  LDC.64 R4, c[0x0][0x5a0] ;  /* 0x00016800ff047b82 */ /* 0x003e240000000a00 */
[----:B0-----:R-:W2:Y:S02]  /*0e00*/  LDG.E.64 R4, desc[UR40][R4.64] ;  /* 0x0000002804047981 */ /* 0x001ea4000c1e1b00 */
[----:B--2---:R-:W-:-:S04]  /*0e10*/  ISETP.NE.U32.AND P0, PT, R4, RZ, PT ;  /* 0x000000ff0400720c */ /* 0x004fc80003f05070 */
[----:B------:R-:W-:-:S13]  /*0e20*/  ISETP.NE.AND.EX P0, PT, R5, RZ, PT, P0 ;  /* 0x000000ff0500720c */ /* 0x000fda0003f05300 */
[----:B------:R-:W-:Y:S05]  /*0e30*/  @!P0 BRA `(.L_x_10) ;  /* 0x0000000000088947 */ /* 0x000fea0003800000 */
[----:B------:R0:W5:Y:S01]  /*0e40*/  LD.E R144, desc[UR40][R4.64] ;  /* 0x0000002804907980 */ /* 0x000162000c101900 */
[----:B------:R-:W-:Y:S05]  /*0e50*/  BRA `(.L_x_11) ;  /* 0x0000000000247947 */ /* 0x000fea0003800000 */
.L_x_10:
[----:B------:R-:W-:Y:S02]  /*0e60*/  ULDC.64 UR4, c[0x0][0x590] ;  /* 0x0001640000047ab9 */ /* 0x000fe40000000a00 */
[----:B------:R-:W-:-:S04]  /*0e70*/  ISETP.NE.U32.AND P0, PT, RZ, UR4, PT ;  /* 0x00000004ff007c0c */ /* 0x000fc8000bf05070 */
[----:B------:R-:W-:-:S13]  /*0e80*/  ISETP.NE.AND.EX P0, PT, RZ, UR5, PT, P0 ;  /* 0x00000005ff007c0c */ /* 0x000fda000bf05300 */
[----:B------:R-:W-:Y:S05]  /*0e90*/  @!P0 BRA `(.L_x_12) ;  /* 0x00000000000c8947 */ /* 0x000fea0003800000 */
[----:B01----:R-:W0:Y:S02]  /*0ea0*/  LDC.64 R4, c[0x0][0x590] ;  /* 0x00016400ff047b82 */ /* 0x003e240000000a00 */
[----:B0-----:R1:W5:Y:S01]  /*0eb0*/  LDG.E R144, desc[UR40][R4.64] ;  /* 0x0000002804907981 */ /* 0x001362000c1e1900 */
[----:B------:R-:W-:Y:S05]  /*0ec0*/  BRA `(.L_x_11) ;  /* 0x0000000000087947 */ /* 0x000fea0003800000 */
.L_x_12:
[----:B------:R-:W-:Y:S02]  /*0ed0*/  ULDC UR4, c[0x0][0x584] ;  /* 0x0001610000047ab9 */ /* 0x000fe40000000800 */
[----:B------:R-:W-:-:S07]  /*0ee0*/  IMAD.U32 R144, RZ, RZ, UR4 ;  /* 0x00000004ff907e24 */ /* 0x000fce000f8e00ff */
.L_x_11:
[----:B------:R-:W-:-:S13]  /*0ef0*/  LOP3.LUT P0, RZ, R0, 0xff, RZ, 0xc0, !PT ;  /* 0x000000ff00ff7812 */ /* 0x000fda000780c0ff */
[----:B------:R-:W-:Y:S05]  /*0f00*/  @!P0 EXIT ;  /* 0x000000000000894d */ /* 0x000fea0003800000 */
[----:B------:R-:W-:Y:S01]  /*0f10*/  ULDC UR4, c[0x0][0x28c] ;  /* 0x0000a30000047ab9 */ /* 0x000fe20000000800 */
[----:B------:R-:W-:Y:S01]  /*0f20*/  LOP3.LUT R162, R19, 0x1, RZ, 0xfc, !PT ;  /* 0x0000000113a27812 */ /* 0x000fe200078efcff */
[----:B------:R-:W-:Y:S01]  /*0f30*/  UIADD3 UR4, UR4, 0x1f, URZ ;  /* 0x0000001f04047890 */ /* 0x000fe2000fffe03f */
[----:B------:R-:W-:Y:S01]  /*0f40*/  UMOV UR36, URZ ;  /* 0x0000003f00247c82 */ /* 0x000fe20008000000 */
[----:B------:R-:W-:Y:S02]  /*0f50*/  UMOV UR37, URZ ;  /* 0x0000003f00257c82 */ /* 0x000fe40008000000 */
[----:B------:R-:W-:-:S04]  /*0f60*/  USHF.R.S32.HI UR5, URZ, 0x1f, UR4 ;  /* 0x0000001f3f057899 */ /* 0x000fc80008011404 */
[----:B------:R-:W-:-:S04]  /*0f70*/  ULEA.HI UR5, UR5, UR4, URZ, 0x5 ;  /* 0x0000000405057291 */ /* 0x000fc8000f8f283f */
[----:B------:R-:W-:-:S12]  /*0f80*/  USHF.R.S32.HI UR38, URZ, 0x5, UR5 ;  /* 0x000000053f267899 */ /* 0x000fd80008011405 */
.L_x_264:
[----:B------:R-:W-:Y:S01]  /*0f90*/  LOP3.LUT R0, R18, 0x80, RZ, 0xc0, !PT ;  /* 0x0000008012007812 */ /* 0x000fe200078ec0ff */
[----:B------:R-:W2:Y:S01]  /*0fa0*/  S2UR UR6, SR_CgaCtaId ;  /* 0x00000000000679c3 */ /* 0x000ea20000008800 */
[----:B------:R-:W-:Y:S02]  /*0fb0*/  UMOV UR39, 0x400 ;  /* 0x0000040000277882 */ /* 0x000fe40000000000 */
[----:B------:R-:W-:-:S06]  /*0fc0*/  SHF.R.U32.HI R0, RZ, 0x7, R0 ;  /* 0x00000007ff007819 */ /* 0x000fcc0000011600 */
[----:B---3--:R-:W3:Y:S01]  /*0fd0*/  SHFL.IDX PT, R0, R0, RZ, 0x1f ;  /* 0x00001fff00007589 */ /* 0x008ee200000e0000 */
[----:B--2---:R-:W-:Y:S01]  /*0fe0*/  ULEA UR39, UR6, UR39, 0x18 ;  /* 0x0000002706277291 */ /* 0x004fe2000f8ec03f */
[----:B---3--:R-:W-:-:S13]  /*0ff0*/  R2UR UR4, R0 ;  /* 0x00000000000472ca */ /* 0x008fda00000e0000 */
[----:B------:R-:W-:-:S04]  /*1000*/  ULEA.HI UR5, UR4, UR4, URZ, 0x1 ;  /* 0x0000000404057291 */ /* 0x000fc8000f8f083f */
[----:B------:R-:W-:-:S04]  /*1010*/  ULOP3.LUT UR5, UR5, 0xffffe, URZ, 0xc0, !UPT ;  /* 0x000ffffe05057892 */ /* 0x000fc8000f8ec03f */
[----:B------:R-:W-:-:S03]  /*1020*/  UIADD3 UR5, UR4, -UR5, URZ ;  /* 0x8000000504057290 */ /* 0x000fc6000fffe03f */
[----:B------:R-:W-:Y:S01]  /*1030*/  ULDC UR4, c[0x0][0x28c] ;  /* 0x0000a30000047ab9 */ /* 0x000fe20000000800 */
[----:B------:R-:W-:Y:S01]  /*1040*/  ULEA UR5, UR5, UR39, 0xc ;  /* 0x0000002705057291 */ /* 0x000fe2000f8e603f */
[----:B------:R-:W-:-:S03]  /*1050*/  ISETP.LT.AND P0, PT, RZ, UR4, PT ;  /* 0x00000004ff007c0c */ /* 0x000fc6000bf01270 */
[----:B------:R-:W-:-:S04]  /*1060*/  UIADD3 UR5, UR5, 0x180, URZ ;  /* 0x0000018005057890 */ /* 0x000fc8000fffe03f */
[----:B------:R-:W-:-:S04]  /*1070*/  USHF.R.U32.HI UR5, URZ, 0x4, UR5 ;  /* 0x000000043f057899 */ /* 0x000fc80008011605 */
[----:B------:R-:W-:Y:S02]  /*1080*/  ULOP3.LUT UR42, UR5, 0x3fff, URZ, 0xc0, !UPT ;  /* 0x00003fff052a7892 */ /* 0x000fe4000f8ec03f */
[----:B01--45:R-:W-:Y:S10]  /*1090*/  @P0 BRA `(.L_x_13) ;  /* 0x0000000000400947 */ /* 0x033ff40003800000 */
[----:B------:R-:W-:Y:S01]  /*10a0*/  MOV R0, 0x0 ;  /* 0x0000000000007802 */ /* 0x000fe20000000f00 */
[----:B------:R-:W-:Y:S01]  /*10b0*/  ULDC.64 UR4, c[0x4][0x68] ;  /* 0x01001a0000047ab9 */ /* 0x000fe20000000a00 */
[----:B------:R-:W-:Y:S01]  /*10c0*/  ULDC.64 UR6, c[0x4][0x8] ;  /* 0x0100020000067ab9 */ /* 0x000fe20000000a00 */
[----:B01----:R-:W-:Y:S01]  /*10d0*/  IMAD.U32 R4, RZ, RZ, UR4 ;  /* 0x00000004ff047e24 */ /* 0x003fe2000f8e00ff */
[----:B------:R0:W1:Y:S01]  /*10e0*/  LDC.64 R14, c[0x4][R0] ;  /* 0x01000000000e7b82 */ /* 0x0000620000000a00 */
[----:B------:R-:W-:Y:S01]  /*10f0*/  IMAD.U32 R5, RZ, RZ, UR5 ;  /* 0x00000005ff057e24 */ /* 0x000fe2000f8e00ff */
[----:B------:R-:W-:Y:S01]  /*1100*/  ULDC.64 UR4, c[0x4][0x70] ;  /* 0x01001c0000047ab9 */ /* 0x000fe20000000a00 */
[----:B------:R-:W-:Y:S02]  /*1110*/  IMAD.U32 R10, RZ, RZ, UR6 ;  /* 0x00000006ff0a7e24 */ /* 0x000fe4000f8e00ff */
[----:B------:R-:W-:Y:S02]  /*1120*/  IMAD.U32 R6, RZ, RZ, UR4 ;  /* 0x00000004ff067e24 */ /* 0x000fe4000f8e00ff */
[----:B------:R-:W-:-:S02]  /*1130*/  IMAD.U32 R7, RZ, RZ, UR5 ;  /* 0x00000005ff077e24 */ /* 0x000fc4000f8e00ff */
[----:B------:R-:W-:Y:S02]  /*1140*/  IMAD.U32 R11, RZ, RZ, UR7 ;  /* 0x00000007ff0b7e24 */ /* 0x000fe4000f8e00ff */
[----:B------:R-:W-:Y:S02]  /*1150*/  IMAD.MOV.U32 R8, RZ, RZ, 0x1e1 ;  /* 0x000001e1ff087424 */ /* 0x000fe400078e00ff */
[----:B------:R-:W-:Y:S02]  /*1160*/  IMAD.MOV.U32 R12, RZ, RZ, 0x1 ;  /* 0x00000001ff0c7424 */ /* 0x000fe400078e00ff */
[----:B0-----:R-:W-:-:S07]  /*1170*/  IMAD.MOV.U32 R13, RZ, RZ, RZ ;  /* 0x000000ffff0d7224 */ /* 0x001fce00078e00ff */
[----:B------:R-:W-:-:S07]  /*1180*/  LEPC R20, `(.L_x_13) ;  /* 0x000000001014794e */ /* 0x000fce0000000000 */
[----:B-1---5:R-:W-:Y:S05]  /*1190*/  CALL.ABS.NOINC R14 ;  /* 0x000000000e007343 */ /* 0x022fea0003c00000 */
.L_x_13:
[----:B------:R-:W-:-:S13]  /*11a0*/  ISETP.NE.AND P0, PT, R162, 0x3, PT ;  /* 0x00000003a200780c */ /* 0x000fda0003f05270 */
[----:B------:R-:W-:Y:S05]  /*11b0*/  @!P0 BRA `(.L_x_14) ;  /* 0x0000000000048947 */ /* 0x000fea0003800000 */
[----:B------:R-:W-:Y:S01]  /*11c0*/  BPT.TRAP 0x1 ;  /* 0x000000040000795c */ /* 0x000fe20000300000 */
.L_x_14:
[----:B------:R-:W-:Y:S01]  /*11d0*/  IMAD.U32 R3, RZ, RZ, UR37 ;  /* 0x00000025ff037e24 */ /* 0x000fe2000f8e00ff */
[----:B------:R-:W-:-:S04]  /*11e0*/  MOV R0, UR36 ;  /* 0x0000002400007c02 */ /* 0x000fc80008000f00 */
[----:B------:R-:W-:Y:S02]  /*11f0*/  LEA R3, R3, UR39, 0x3 ;  /* 0x0000002703037c11 */ /* 0x000fe4000f8e18ff */
[----:B------:R-:W-:-:S04]  /*1200*/  SHF.L.U32 R0, R0, 0x1f, RZ ;  /* 0x0000001f00007819 */ /* 0x000fc800000006ff */
[----:B------:R2:W3:Y:S01]  /*1210*/  SYNCS.PHASECHK.TRANS64.TRYWAIT P1, [R3+URZ], R0 ;  /* 0x00000000030075a7 */ /* 0x0004e2000802017f */
[----:B------:R-:W-:Y:S05]  /*1220*/  @!P0 BRA `(.L_x_15) ;  /* 0x0000000000048947 */ /* 0x000fea0003800000 */
[----:B------:R-:W-:Y:S01]  /*1230*/  BPT.TRAP 0x1 ;  /* 0x000000040000795c */ /* 0x000fe20000300000 */
.L_x_15:
[----:B---3--:R-:W-:Y:S05]  /*1240*/  @P1 BRA `(.L_x_16) ;  /* 0x0000000000081947 */ /* 0x008fea0003800000 */
[----:B------:R-:W3:Y:S02]  /*1250*/  SYNCS.PHASECHK.TRANS64.TRYWAIT P1, [R3+URZ], R0 ;  /* 0x00000000030075a7 */ /* 0x000ee4000802017f */
[----:B---3--:R-:W-:Y:S05]  /*1260*/  @!P1 BRA `(.L_x_17) ;  /* 0x000000b800209947 */ /* 0x008fea0003800000 */
.L_x_16:
[----:B------:R-:W-:-:S04]  /*1270*/  UISETP.LT.AND UP0, UPT, UR38, 0x1, UPT ;  /* 0x000000012600788c */ /* 0x000fc8000bf01270 */
[----:B------:R-:W-:-:S06]  /*1280*/  USEL UR4, UR38, 0x1, UP0 ;  /* 0x0000000126047887 */ /* 0x000fcc0008000000 */
[----:B--23--:R-:W-:Y:S01]  /*1290*/  IMAD.U32 R0, RZ, RZ, UR4 ;  /* 0x00000004ff007e24 */ /* 0x00cfe2000f8e00ff */
[----:B------:R-:W-:Y:S05]  /*12a0*/  WARPSYNC.ALL ;  /* 0x0000000000007948 */ /* 0x000fea0003800000 */
[----:B------:R-:W-:-:S04]  /*12b0*/  IADD3 R0, -R0, UR38, RZ ;  /* 0x0000002600007c10 */ /* 0x000fc8000fffe1ff */
[----:B------:R-:W-:Y:S01]  /*12c0*/  ISETP.GE.AND P1, PT, R0, 0x1, PT ;  /* 0x000000010000780c */ /* 0x000fe20003f26270 */
[----:B------:R-:W-:Y:S01]  /*12d0*/  UIADD3 UR4, UR39, 0x2a180, URZ ;  /* 0x0002a18027047890 */ /* 0x000fe2000fffe03f */
[----:B------:R-:W-:Y:S01]  /*12e0*/  WARPGROUP.ARRIVE ;  /* 0x00000000000079c5 */ /* 0x000fe20000000000 */
[----:B------:R-:W-:Y:S01]  /*12f0*/  UMOV UR21, 0x80000020 ;  /* 0x8000002000157882 */ /* 0x000fe20000000000 */
[----:B------:R-:W-:Y:S01]  /*1300*/  UMOV UR23, 0x80000020 ;  /* 0x8000002000177882 */ /* 0x000fe20000000000 */
[----:B------:R-:W-:Y:S02]  /*1310*/  USHF.R.U32.HI UR5, URZ, 0x4, UR4 ;  /* 0x000000043f057899 */ /* 0x000fe40008011604 */
[----:B------:R-:W-:Y:S02]  /*1320*/  ULOP3.LUT UR4, UR42, 0x10000, URZ, 0xfc, !UPT ;  /* 0x000100002a047892 */ /* 0x000fe4000f8efc3f */
[----:B------:R-:W-:Y:S02]  /*1330*/  ULOP3.LUT UR5, UR5, 0x3fff, URZ, 0xc0, !UPT ;  /* 0x00003fff05057892 */ /* 0x000fe4000f8ec03f */
[----:B------:R-:W-:-:S02]  /*1340*/  UIMAD UR6, UR37, 0x600, UR4 ;  /* 0x00000600250678a4 */ /* 0x000fc4000f8e0204 */
[----:B------:R-:W-:Y:S01]  /*1350*/  ULOP3.LUT UR5, UR5, 0x10000, URZ, 0xfc, !UPT ;  /* 0x0001000005057892 */ /* 0x000fe2000f8efc3f */
[----:B------:R-:W-:Y:S01]  /*1360*/  UMOV UR25, UR21 ;  /* 0x0000001500197c82 */ /* 0x000fe20008000000 */
[----:B------:R-:W-:Y:S02]  /*1370*/  UMOV UR27, 0x80000020 ;  /* 0x80000020001b7882 */ /* 0x000fe40000000000 */
[----:B------:R-:W-:Y:S01]  /*1380*/  UIMAD UR28, UR37, 0x140, UR5 ;  /* 0x00000140251c78a4 */ /* 0x000fe2000f8e0205 */
[----:B------:R-:W-:Y:S01]  /*1390*/  UMOV UR20, UR6 ;  /* 0x0000000600147c82 */ /* 0x000fe20008000000 */
[----:B------:R-:W-:Y:S02]  /*13a0*/  UMOV UR13, UR21 ;  /* 0x00000015000d7c82 */ /* 0x000fe40008000000 */
[----:B------:R-:W-:Y:S01]  /*13b0*/  UIADD3 UR26, UR28, 0x40, URZ ;  /* 0x000000401c1a7890 */ /* 0x000fe2000fffe03f */
[----:B------:R-:W-:Y:S02]  /*13c0*/  UMOV UR24, UR20 ;  /* 0x0000001400187c82 */ /* 0x000fe40008000000 */
[----:B------:R-:W-:Y:S01]  /*13d0*/  UMOV UR22, UR28 ;  /* 0x0000001c00167c82 */ /* 0x000fe20008000000 */
[----:B------:R-:W-:Y:S01]  /*13e0*/  UIADD3 UR14, UR28, 0x80, URZ ;  /* 0x000000801c0e7890 */ /* 0x000fe2000fffe03f */
[----:B------:R-:W-:Y:S01]  /*13f0*/  HGMMA.64x16x16.F32.BF16 R136, gdesc[UR20], RZ, !UPT, gsb0 ;  /* 0x00200000148879f0 */ /* 0x000fe2000c0018ff */
[----:B------:R-:W-:Y:S01]  /*1400*/  UMOV UR12, UR20 ;  /* 0x00000014000c7c82 */ /* 0x000fe20008000000 */
[----:B------:R-:W-:Y:S01]  /*1410*/  UMOV UR15, 0x80000020 ;  /* 0x80000020000f7882 */ /* 0x000fe20000000000 */
[----:B------:R-:W-:Y:S01]  /*1420*/  UIADD3 UR18, UR28, 0xc0, URZ ;  /* 0x000000c01c127890 */ /* 0x000fe2000fffe03f */
[----:B------:R-:W-:Y:S01]  /*1430*/  UMOV UR16, UR20 ;  /* 0x0000001400107c82 */ /* 0x000fe20008000000 */
[----:B------:R-:W-:Y:S01]  /*1440*/  UMOV UR17, UR21 ;  /* 0x0000001500117c82 */ /* 0x000fe20008000000 */
[----:B------:R-:W-:Y:S01]  /*1450*/  UMOV UR19, 0x80000020 ;  /* 0x8000002000137882 */ /* 0x000fe20000000000 */
[----:B------:R-:W-:Y:S01]  /*1460*/  UIADD3 UR10, UR28, 0x100, URZ ;  /* 0x000001001c0a7890 */ /* 0x000fe2000fffe03f */
[----:B------:R-:W-:Y:S01]  /*1470*/  UMOV UR8, UR20 ;  /* 0x0000001400087c82 */ /* 0x000fe20008000000 */
[----:B------:R-:W-:Y:S01]  /*1480*/  UMOV UR9, UR21 ;  /* 0x0000001500097c82 */ /* 0x000fe20008000000 */
[----:B------:R-:W-:Y:S01]  /*1490*/  UMOV UR11, 0x80000020 ;  /* 0x80000020000b7882 */ /* 0x000fe20000000000 */
[----:B------:R-:W-:Y:S01]  /*14a0*/  UIADD3 UR7, UR6, 0x200, URZ ;  /* 0x0000020006077890 */ /* 0x000fe2000fffe03f */
[----:B------:R-:W-:-:S02]  /*14b0*/  WARPGROUP.DEPBAR.LE gsb0, 0x0 ;  /* 0x00008000000079c5 */ /* 0x000fc40000010000 */
[----:B------:R-:W-:-:S06]  /*14c0*/  WARPGROUP.ARRIVE ;  /* 0x00000000000079c5 */ /* 0x000fcc0000000000 */
[----:B------:R-:W-:Y:S03]  /*14d0*/  HGMMA.64x16x16.F32.BF16 R112, gdesc[UR24], RZ, !UPT, gsb0 ;  /* 0x00200000187079f0 */ /* 0x000fe6000c0018ff */
[----:B------:R-:W-:Y:S02]  /*14e0*/  WARPGROUP.DEPBAR.LE gsb0, 0x0 ;  /* 0x00008000000079c5 */ /* 0x000fe40000010000 */
[----:B------:R-:W-:-:S06]  /*14f0*/  WARPGROUP.ARRIVE ;  /* 0x00000000000079c5 */ /* 0x000fcc0000000000 */
[----:B------:R-:W-:Y:S03]  /*1500*/  HGMMA.64x16x16.F32.BF16 R88, gdesc[UR12], RZ, !UPT, gsb0 ;  /* 0x002000000c5879f0 */ /* 0x000fe6000c0018ff */
[----:B------:R-:W-:Y:S02]  /*1510*/  WARPGROUP.DEPBAR.LE gsb0, 0x0 ;  /* 0x00008000000079c5 */ /* 0x000fe40000010000 */
[----:B------:R-:W-:-:S06]  /*1520*/  WARPGROUP.ARRIVE ;  /* 0x00000000000079c5 */ /* 0x000fcc0000000000 */
[----:B------:R-:W-:Y:S03]  /*1530*/  HGMMA.64x16x16.F32.BF16 R64, gdesc[UR16], RZ, !UPT, gsb0 ;  /* 0x00200000104079f0 */ /* 0x000fe6000c0018ff */
[----:B------:R-:W-:Y:S02]  /*1540*/  WARPGROUP.DEPBAR.LE gsb0, 0x0 ;  /* 0x00008000000079c5 */ /* 0x000fe40000010000 */
[----:B------:R-:W-:-:S06]  /*1550*/  WARPGROUP.ARRIVE ;  /* 0x00000000000079c5 */ /* 0x000fcc0000000000 */
[----:B------:R-:W-:Y:S01]  /*1560*/  HGMMA.64x16x16.F32.BF16 R40, gdesc[UR8], RZ, !UPT, gsb0 ;  /* 0x00200000082879f0 */ /* 0x000fe2000c0018ff */
[----:B------:R-:W-:Y:S01]  /*1570*/  UMOV UR8, UR7 ;  /* 0x0000000700087c82 */ /* 0x000fe20008000000 */
[----:B------:R-:W-:Y:S01]  /*1580*/  UMOV UR9, 0x80000020 ;  /* 0x8000002000097882 */ /* 0x000fe20000000000 */
[----:B------:R-:W-:Y:S01]  /*1590*/  UMOV UR16, UR8 ;  /* 0x0000000800107c82 */ /* 0x000fe20008000000 */
[----:B------:R-:W-:Y:S01]  /*15a0*/  UMOV UR17, UR9 ;  /* 0x0000000900117c82 */ /* 0x000fe20008000000 */
[----:B------:R-:W-:Y:S01]  /*15b0*/  UMOV UR12, UR8 ;  /* 0x00000008000c7c82 */ /* 0x000fe20008000000 */
[----:B------:R-:W-:Y:S01]  /*15c0*/  UMOV UR13, UR9 ;  /* 0x00000009000d7c82 */ /* 0x000fe20008000000 */
[----:B------:R-:W-:Y:S01]  /*15d0*/  UMOV UR24, UR8 ;  /* 0x0000000800187c82 */ /* 0x000fe20008000000 */
[----:B------:R-:W-:Y:S01]  /*15e0*/  UMOV UR25, UR9 ;  /* 0x0000000900197c82 */ /* 0x000fe20008000000 */
[----:B------:R-:W-:Y:S01]  /*15f0*/  UMOV UR20, UR8 ;  /* 0x0000000800147c82 */ /* 0x000fe20008000000 */
[----:B------:R-:W-:Y:S01]  /*1600*/  UMOV UR21, UR9 ;  /* 0x0000000900157c82 */ /* 0x000fe20008000000 */
[----:B------:R-:W-:Y:S01]  /*1610*/  UIADD3 UR7, UR6, 0x400, URZ ;  /* 0x0000040006077890 */ /* 0x000fe2000fffe03f */
[----:B------:R-:W-:-:S02]  /*1620*/  WARPGROUP.DEPBAR.LE gsb0, 0x0 ;  /* 0x00008000000079c5 */ /* 0x000fc40000010000 */
[----:B------:R-:W-:-:S06]  /*1630*/  WARPGROUP.ARRIVE ;  /* 0x00000000000079c5 */ /* 0x000fcc0000000000 */
[----:B------:R-:W-:Y:S01]  /*1640*/  HGMMA.64x16x16.F32.BF16 R32, gdesc[UR8], RZ, !UPT, gsb0 ;  /* 0x00200000082079f0 */ /* 0x000fe2000c0018ff */
[----:B------:R-:W-:Y:S02]  /*1650*/  UMOV UR9, 0x80000020 ;  /* 0x8000002000097882 */ /* 0x000fe40000000000 */
[----:B------:R-:W-:Y:S02]  /*1660*/  WARPGROUP.DEPBAR.LE gsb0, 0x0 ;  /* 0x00008000000079c5 */ /* 0x000fe40000010000 */
[----:B------:R-:W-:-:S06]  /*1670*/  WARPGROUP.ARRIVE ;  /* 0x00000000000079c5 */ /* 0x000fcc0000000000 */
[----:B------:R-:W-:Y:S03]  /*1680*/  HGMMA.64x16x16.F32.BF16 R56, gdesc[UR16], RZ, !UPT, gsb0 ;  /* 0x00200000103879f0 */ /* 0x000fe6000c0018ff */
[----:B------:R-:W-:Y:S02]  /*1690*/  WARPGROUP.DEPBAR.LE gsb0, 0x0 ;  /* 0x00008000000079c5 */ /* 0x000fe40000010000 */
[----:B------:R-:W-:-:S06]  /*16a0*/  WARPGROUP.ARRIVE ;  /* 0x00000000000079c5 */ /* 0x000fcc0000000000 */
[----:B------:R-:W-:Y:S01]  /*16b0*/  HGMMA.64x16x16.F32.BF16 R80, gdesc[UR12], RZ, !UPT, gsb0 ;  /* 0x002000000c5079f0 */ /* 0x000fe2000c0018ff */
[----:B------:R-:W-:-:S07]  /*16c0*/  UIADD3 UR12, UR6, 0x2, URZ ;  /* 0x00000002060c7890 */ /* 0x000fce000fffe03f */
[----:B------:R-:W-:Y:S01]  /*16d0*/  UMOV UR8, UR12 ;  /* 0x0000000c00087c82 */ /* 0x000fe20008000000 */
[----:B------:R-:W-:Y:S02]  /*16e0*/  WARPGROUP.DEPBAR.LE gsb0, 0x0 ;  /* 0x00008000000079c5 */ /* 0x000fe40000010000 */
[----:B------:R-:W-:-:S06]  /*16f0*/  WARPGROUP.ARRIVE ;  /* 0x00000000000079c5 */ /* 0x000fcc0000000000 */
[----:B------:R-:W-:Y:S01]  /*1700*/  HGMMA.64x16x16.F32.BF16 R104, gdesc[UR24], RZ, !UPT, gsb0 ;  /* 0x00200000186879f0 */ /* 0x000fe2000c0018ff */
[----:B------:R-:W-:Y:S01]  /*1710*/  UMOV UR24, UR8 ;  /* 0x0000000800187c82 */ /* 0x000fe20008000000 */
[----:B------:R-:W-:Y:S01]  /*1720*/  UMOV UR25, UR9 ;  /* 0x0000000900197c82 */ /* 0x000fe20008000000 */
        /* <DEDUP_REMOVED lines=9> */
[----:B------:R-:W-:Y:S01]  /*17c0*/  UIADD3 UR7, UR28, 0x2, URZ ;  /* 0x000000021c077890 */ /* 0x000fe2000fffe03f */
[----:B------:R-:W-:Y:S02]  /*17d0*/  WARPGROUP.DEPBAR.LE gsb0, 0x0 ;  /* 0x00008000000079c5 */ /* 0x000fe40000010000 */
[----:B------:R-:W-:-:S06]  /*17e0*/  WARPGROUP.ARRIVE ;  /* 0x00000000000079c5 */ /* 0x000fcc0000000000 */
[----:B------:R-:W-:Y:S01]  /*17f0*/  HGMMA.64x16x16.F32.BF16 R120, gdesc[UR20], RZ, !UPT, gsb0 ;  /* 0x00200000147879f0 */ /* 0x000fe2000c0018ff */
[----:B------:R-:W-:Y:S01]  /*1800*/  UMOV UR22, UR26 ;  /* 0x0000001a00167c82 */ /* 0x000fe20008000000 */
[----:B------:R-:W-:Y:S01]  /*1810*/  UMOV UR23, UR27 ;  /* 0x0000001b00177c82 */ /* 0x000fe20008000000 */
[----:B------:R-:W-:Y:S01]  /*1820*/  UIADD3 UR26, UR28, 0x102, URZ ;  /* 0x000001021c1a7890 */ /* 0x000fe2000fffe03f */
[----:B------:R-:W-:Y:S01]  /*1830*/  UMOV UR27, 0x80000020 ;  /* 0x80000020001b7882 */ /* 0x000fe20000000000 */
[----:B------:R-:W-:Y:S02]  /*1840*/  WARPGROUP.DEPBAR.LE gsb0, 0x0 ;  /* 0x00008000000079c5 */ /* 0x000fe40000010000 */
[----:B------:R-:W-:-:S06]  /*1850*/  WARPGROUP.ARRIVE ;  /* 0x00000000000079c5 */ /* 0x000fcc0000000000 */
[----:B------:R-:W-:Y:S01]  /*1860*/  HGMMA.64x16x16.F32.BF16 R96, gdesc[UR20], RZ, !UPT, gsb0 ;  /* 0x00200000146079f0 */ /* 0x000fe2000c0018ff */
[----:B------:R-:W-:Y:S01]  /*1870*/  UMOV UR22, UR10 ;  /* 0x0000000a00167c82 */ /* 0x000fe20008000000 */
[----:B------:R-:W-:Y:S01]  /*1880*/  UMOV UR23, UR11 ;  /* 0x0000000b00177c82 */ /* 0x000fe20008000000 */
[----:B------:R-:W-:Y:S01]  /*1890*/  UMOV UR10, UR7 ;  /* 0x00000007000a7c82 */ /* 0x000fe20008000000 */
[----:B------:R-:W-:Y:S01]  /*18a0*/  UMOV UR11, 0x80000020 ;  /* 0x80000020000b7882 */ /* 0x000fe20000000000 */
[----:B------:R-:W-:Y:S02]  /*18b0*/  UIADD3 UR7, UR6, 0x202, URZ ;  /* 0x0000020206077890 */ /* 0x000fe4000fffe03f */
[----:B------:R-:W-:Y:S01]  /*18c0*/  UIADD3 UR6, UR6, 0x402, URZ ;  /* 0x0000040206067890 */ /* 0x000fe2000fffe03f */
[----:B------:R-:W-:Y:S02]  /*18d0*/  WARPGROUP.DEPBAR.LE gsb0, 0x0 ;  /* 0x00008000000079c5 */ /* 0x000fe40000010000 */
[----:B------:R-:W-:-:S06]  /*18e0*/  WARPGROUP.ARRIVE ;  /* 0x00000000000079c5 */ /* 0x000fcc0000000000 */
[----:B------:R-:W-:Y:S01]  /*18f0*/  HGMMA.64x16x16.F32.BF16 R72, gdesc[UR12], RZ, !UPT, gsb0 ;  /* 0x002000000c4879f0 */ /* 0x000fe2000c0018ff */
[----:B------:R-:W-:Y:S01]  /*1900*/  UIADD3 UR14, UR28, 0x42, URZ ;  /* 0x000000421c0e7890 */ /* 0x000fe2000fffe03f */
[----:B------:R-:W-:Y:S01]  /*1910*/  UMOV UR12, UR8 ;  /* 0x00000008000c7c82 */ /* 0x000fe20008000000 */
[----:B------:R-:W-:Y:S01]  /*1920*/  UMOV UR13, UR9 ;  /* 0x00000009000d7c82 */ /* 0x000fe20008000000 */
[----:B------:R-:W-:Y:S01]  /*1930*/  UMOV UR15, 0x80000020 ;  /* 0x80000020000f7882 */ /* 0x000fe20000000000 */
        /* <DEDUP_REMOVED lines=16> */
[----:B------:R-:W-:Y:S03]  /*1a40*/  HGMMA.64x16x16.F32.BF16 R136, gdesc[UR8], R136, gsb0 ;  /* 0x00200000088879f0 */ /* 0x000fe60008001888 */
        /* <DEDUP_REMOVED lines=11> */
[----:B------:R-:W-:Y:S01]  /*1b00*/  HGMMA.64x16x16.F32.BF16 R40, gdesc[UR24], R40, gsb0 ;  /* 0x00200000182879f0 */ /* 0x000fe20008001828 */
        /* <DEDUP_REMOVED lines=10> */
[----:B------:R-:W-:-:S02]  /*1bb0*/  WARPGROUP.DEPBAR.LE gsb0, 0x0 ;  /* 0x00008000000079c5 */ /* 0x000fc40000010000 */
        /* <DEDUP_REMOVED lines=22> */
[----:B------:R-:W-:Y:S02]  /*1d20*/  WARPGROUP.DEPBAR.LE gsb0, 0x0 ;  /* 0x00008000000079c5 */ /* 0x000fe40000010000 */
[----:B------:R-:W-:-:S06]  /*1d30*/  WARPGROUP.ARRIVE ;  /* 0x00000000000079c5 */ /* 0x000fcc0000000000 */
[----:B------:R-:W-:Y:S01]  /*1d40*/  HGMMA.64x16x16.F32.BF16 R120, gdesc[UR8], R120, gsb0 ;  /* 0x00200000087879f0 */ /* 0x000fe20008001878 */
[----:B------:R-:W-:Y:S01]  /*1d50*/  UMOV UR10, UR26 ;  /* 0x0000001a000a7c82 */ /* 0x000fe20008000000 */
[----:B------:R-:W-:Y:S01]  /*1d60*/  UMOV UR11, UR27 ;  /* 0x0000001b000b7c82 */ /* 0x000fe20008000000 */
        /* <DEDUP_REMOVED lines=13> */
[----:B------:R-:W-:Y:S05]  /*1e40*/  @!P1 BRA `(.L_x_18) ;  /* 0x0000000c00689947 */ /* 0x000fea0003800000 */
[----:B------:R-:W-:Y:S01]  /*1e50*/  UIADD3 UR6, UR37, 0x1, URZ ;  /* 0x0000000125067890 */ /* 0x000fe2000fffe03f */
[----:B------:R-:W-:-:S03]  /*1e60*/  IMAD.MOV.U32 R3, RZ, RZ, R0 ;  /* 0x000000ffff037224 */ /* 0x000fc600078e0000 */
[----:B------:R-:W-:-:S04]  /*1e70*/  UISETP.NE.AND UP0, UPT, UR6, 0x7, UPT ;  /* 0x000000070600788c */ /* 0x000fc8000bf05270 */
[----:B------:R-:W-:Y:S02]  /*1e80*/  USEL UR7, URZ, 0x1, UP0 ;  /* 0x000000013f077887 */ /* 0x000fe40008000000 */
[----:B------:R-:W-:Y:S02]  /*1e90*/  USEL UR6, UR6, URZ, UP0 ;  /* 0x0000003f06067287 */ /* 0x000fe40008000000 */
[----:B------:R-:W-:-:S06]  /*1ea0*/  ULOP3.LUT UR7, UR36, UR7, URZ, 0x3c, !UPT ;  /* 0x0000000724077292 */ /* 0x000fcc000f8e3c3f */
[----:B------:R-:W-:Y:S01]  /*1eb0*/  IMAD.U32 R6, RZ, RZ, UR7 ;  /* 0x00000007ff067e24 */ /* 0x000fe2000f8e00ff */
[----:B------:R-:W-:-:S06]  /*1ec0*/  UMOV UR7, UR37 ;  /* 0x0000002500077c82 */ /* 0x000fcc0008000000 */
.L_x_25:
[----:B------:R-:W-:Y:S05]  /*1ed0*/  @!P0 BRA `(.L_x_19) ;  /* 0x0000000000048947 */ /* 0x000fea0003800000 */
[----:B------:R-:W-:Y:S01]  /*1ee0*/  BPT.TRAP 0x1 ;  /* 0x000000040000795c */ /* 0x000fe20000300000 */
.L_x_19:
[----:B------:R-:W-:Y:S01]  /*1ef0*/  ULEA UR8, UR6, UR39, 0x3 ;  /* 0x0000002706087291 */ /* 0x000fe2000f8e183f */
[----:B01----:R-:W-:-:S08]  /*1f00*/  SHF.L.U32 R4, R6, 0x1f, RZ ;  /* 0x0000001f06047819 */ /* 0x003fd000000006ff */
[----:B------:R0:W1:Y:S01]  /*1f10*/  SYNCS.PHASECHK.TRANS64.TRYWAIT P1, [UR8], R4 ;  /* 0x00000004ff0075a7 */ /* 0x0000620008020148 */
[----:B------:R-:W-:Y:S05]  /*1f20*/  @!P0 BRA `(.L_x_20) ;  /* 0x0000000000048947 */ /* 0x000fea0003800000 */
[----:B------:R-:W-:Y:S01]  /*1f30*/  BPT.TRAP 0x1 ;  /* 0x000000040000795c */ /* 0x000fe20000300000 */
.L_x_20:
[----:B-1----:R-:W-:Y:S05]  /*1f40*/  @P1 BRA `(.L_x_21) ;  /* 0x0000000000081947 */ /* 0x002fea0003800000 */
[----:B------:R-:W1:Y:S02]  /*1f50*/  SYNCS.PHASECHK.TRANS64.TRYWAIT P1, [UR8], R4 ;  /* 0x00000004ff0075a7 */ /* 0x000e640008020148 */
[----:B-1----:R-:W-:Y:S05]  /*1f60*/  @!P1 BRA `(.L_x_22) ;  /* 0x000000a800f49947 */ /* 0x002fea0003800000 */
.L_x_21:
[----:B------:R-:W-:Y:S01]  /*1f70*/  UIMAD UR8, UR6, 0x600, UR4 ;  /* 0x00000600060878a4 */ /* 0x000fe2000f8e0204 */
[----:B------:R-:W-:Y:S01]  /*1f80*/  WARPGROUP.ARRIVE ;  /* 0x00000000000079c5 */ /* 0x000fe20000000000 */
[----:B------:R-:W-:Y:S01]  /*1f90*/  UIMAD UR10, UR6, 0x140, UR5 ;  /* 0x00000140060a78a4 */ /* 0x000fe2000f8e0205 */
[----:B------:R-:W-:Y:S01]  /*1fa0*/  UMOV UR9, 0x80000020 ;  /* 0x8000002000097882 */ /* 0x000fe20000000000 */
[----:B------:R-:W-:Y:S02]  /*1fb0*/  UMOV UR11, 0x80000020 ;  /* 0x80000020000b7882 */ /* 0x000fe40000000000 */
[----:B------:R-:W-:Y:S01]  /*1fc0*/  UIADD3 UR22, UR10, 0x40, URZ ;  /* 0x000000400a167890 */ /* 0x000fe2000fffe03f */
[----:B------:R-:W-:Y:S01]  /*1fd0*/  UMOV UR20, UR8 ;  /* 0x0000000800147c82 */ /* 0x000fe20008000000 */
[----:B------:R-:W-:Y:S01]  /*1fe0*/  UMOV UR21, UR9 ;  /* 0x0000000900157c82 */ /* 0x000fe20008000000 */
[----:B------:R-:W-:Y:S02]  /*1ff0*/  UMOV UR23, 0x80000020 ;  /* 0x8000002000177882 */ /* 0x000fe40000000000 */
[----:B------:R-:W-:Y:S01]  /*2000*/  HGMMA.64x16x16.F32.BF16 R136, gdesc[UR8], R136, gsb0 ;  /* 0x00200000088879f0 */ /* 0x000fe20008001888 */
        /* <DEDUP_REMOVED lines=12> */
[----:B------:R-:W-:Y:S01]  /*20d0*/  UMOV UR30, UR10 ;  /* 0x0000000a001e7c82 */ /* 0x000fe20008000000 */
[----:B------:R-:W-:Y:S01]  /*20e0*/  UMOV UR31, UR11 ;  /* 0x0000000b001f7c82 */ /* 0x000fe20008000000 */
[----:B------:R-:W-:Y:S01]  /*20f0*/  UIADD3 UR9, UR8, 0x400, URZ ;  /* 0x0000040008097890 */ /* 0x000fe2000fffe03f */
[----:B------:R-:W-:-:S02]  /*2100*/  WARPGROUP.DEPBAR.LE gsb0, 0x0 ;  /* 0x00008000000079c5 */ /* 0x000fc40000010000 */
[----:B------:R-:W-:-:S06]  /*2110*/  WARPGROUP.ARRIVE ;  /* 0x00000000000079c5 */ /* 0x000fcc0000000000 */
[----:B------:R-:W-:Y:S03]  /*2120*/  HGMMA.64x16x16.F32.BF16 R112, gdesc[UR20], R112, gsb0 ;  /* 0x00200000147079f0 */ /* 0x000fe60008001870 */
[----:B------:R-:W-:Y:S02]  /*2130*/  WARPGROUP.DEPBAR.LE gsb0, 0x0 ;  /* 0x00008000000079c5 */ /* 0x000fe40000010000 */
[----:B------:R-:W-:-:S06]  /*2140*/  WARPGROUP.ARRIVE ;  /* 0x00000000000079c5 */ /* 0x000fcc0000000000 */
[----:B------:R-:W-:Y:S01]  /*2150*/  HGMMA.64x16x16.F32.BF16 R88, gdesc[UR16], R88, gsb0 ;  /* 0x00200000105879f0 */ /* 0x000fe20008001858 */
[----:B------:R-:W-:Y:S02]  /*2160*/  UIADD3 UR16, UR8, 0x200, URZ ;  /* 0x0000020008107890 */ /* 0x000fe4000fffe03f */
        /* <DEDUP_REMOVED lines=32> */
[----:B------:R-:W-:Y:S01]  /*2370*/  UMOV UR31, UR11 ;  /* 0x0000000b001f7c82 */ /* 0x000fe20008000000 */
        /* <DEDUP_REMOVED lines=10> */
[----:B------:R-:W-:-:S02]  /*2420*/  UIADD3 UR9, UR8, 0x2, URZ ;  /* 0x0000000208097890 */ /* 0x000fc4000fffe03f */
[----:B------:R-:W-:Y:S01]  /*2430*/  UIADD3 UR11, UR10, 0x2, URZ ;  /* 0x000000020a0b7890 */ /* 0x000fe2000fffe03f */
[----:B------:R-:W-:Y:S02]  /*2440*/  WARPGROUP.DEPBAR.LE gsb0, 0x0 ;  /* 0x00008000000079c5 */ /* 0x000fe40000010000 */
[----:B------:R-:W-:-:S06]  /*2450*/  WARPGROUP.ARRIVE ;  /* 0x00000000000079c5 */ /* 0x000fcc0000000000 */
[----:B------:R-:W-:Y:S01]  /*2460*/  HGMMA.64x16x16.F32.BF16 R120, gdesc[UR28], R120, gsb0 ;  /* 0x002000001c7879f0 */ /* 0x000fe20008001878 */
[----:B------:R-:W-:Y:S01]  /*2470*/  UIADD3 UR30, UR10, 0x102, URZ ;  /* 0x000001020a1e7890 */ /* 0x000fe2000fffe03f */
[----:B------:R-:W-:Y:S01]  /*2480*/  UMOV UR31, 0x80000020 ;  /* 0x80000020001f7882 */ /* 0x000fe20000000000 */
        /* <DEDUP_REMOVED lines=18> */
[----:B------:R-:W-:Y:S01]  /*25b0*/  UMOV UR24, UR9 ;  /* 0x0000000900187c82 */ /* 0x000fe20008000000 */
[----:B------:R-:W-:Y:S01]  /*25c0*/  UMOV UR25, 0x80000020 ;  /* 0x8000002000197882 */ /* 0x000fe20000000000 */
        /* <DEDUP_REMOVED lines=79> */
[----:B------:R-:W-:Y:S01]  /*2ac0*/  BPT.TRAP 0x1 ;  /* 0x000000040000795c */ /* 0x000fe20000300000 */
.L_x_23:
[----:B------:R-:W-:Y:S01]  /*2ad0*/  ULEA UR8, UR7, UR39, 0x3 ;  /* 0x0000002707087291 */ /* 0x000fe2000f8e183f */
[----:B------:R-:W-:-:S03]  /*2ae0*/  ISETP.GT.U32.AND P1, PT, R19, 0x1, PT ;  /* 0x000000011300780c */ /* 0x000fc60003f24070 */
[----:B------:R-:W-:-:S04]  /*2af0*/  UIADD3 UR8, UR8, 0x38, URZ ;  /* 0x0000003808087890 */ /* 0x000fc8000fffe03f */
[----:B------:R-:W-:-:S09]  /*2b00*/  UPRMT UR8, URZ, 0x654, UR8 ;  /* 0x000006543f087896 */ /* 0x000fd20008000008 */
[----:B------:R-:W-:Y:S01]  /*2b10*/  SYNCS.ARRIVE.TRANS64.RED.A1T0 RZ, [UR8], RZ ;  /* 0x000000ffffff79a7 */ /* 0x000fe20008100408 */
[----:B------:R-:W-:Y:S05]  /*2b20*/  @P1 BRA `(.L_x_24) ;  /* 0x0000000000041947 */ /* 0x000fea0003800000 */
[----:B------:R-:W-:Y:S01]  /*2b30*/  BPT.TRAP 0x1 ;  /* 0x000000040000795c */ /* 0x000fe20000300000 */
.L_x_24:
[----:B------:R-:W-:Y:S01]  /*2b40*/  UIADD3 UR6, UR6, 0x1, URZ ;  /* 0x0000000106067890 */ /* 0x000fe2000fffe03f */
[C---:B------:R-:W-:Y:S01]  /*2b50*/  ISETP.GT.AND P1, PT, R3.reuse, 0x1, PT ;  /* 0x000000010300780c */ /* 0x040fe20003f24270 */
[----:B------:R-:W-:Y:S01]  /*2b60*/  UIADD3 UR7, UR7, 0x1, URZ ;  /* 0x0000000107077890 */ /* 0x000fe2000fffe03f */
[----:B------:R-:W-:Y:S01]  /*2b70*/  VIADD R3, R3, 0xffffffff ;  /* 0xffffffff03037836 */ /* 0x000fe20000000000 */
[----:B------:R-:W-:Y:S02]  /*2b80*/  UISETP.NE.AND UP0, UPT, UR6, 0x7, UPT ;  /* 0x000000070600788c */ /* 0x000fe4000bf05270 */
[----:B------:R-:W-:Y:S02]  /*2b90*/  UISETP.NE.AND UP1, UPT, UR7, 0x7, UPT ;  /* 0x000000070700788c */ /* 0x000fe4000bf25270 */
[----:B------:R-:W-:Y:S02]  /*2ba0*/  USEL UR8, URZ, 0x1, UP0 ;  /* 0x000000013f087887 */ /* 0x000fe40008000000 */
[----:B------:R-:W-:-:S02]  /*2bb0*/  USEL UR6, UR6, URZ, UP0 ;  /* 0x0000003f06067287 */ /* 0x000fc40008000000 */
[----:B------:R-:W-:Y:S02]  /*2bc0*/  USEL UR7, UR7, URZ, UP1 ;  /* 0x0000003f07077287 */ /* 0x000fe40008800000 */
[----:B------:R-:W-:Y:S01]  /*2bd0*/  LOP3.LUT R6, R6, UR8, RZ, 0x3c, !PT ;  /* 0x0000000806067c12 */ /* 0x000fe2000f8e3cff */
[----:B------:R-:W-:Y:S09]  /*2be0*/  @P1 BRA `(.L_x_25) ;  /* 0xfffffff000b81947 */ /* 0x000ff2000383ffff */
.L_x_18:
[----:B------:R-:W2:Y:S02]  /*2bf0*/  LDC R3, c[0x0][0x28c] ;  /* 0x0000a300ff037b82 */ /* 0x000ea40000000800 */
[----:B--2---:R-:W-:-:S13]  /*2c00*/  ISETP.GE.AND P1, PT, R3, 0x1, PT ;  /* 0x000000010300780c */ /* 0x004fda0003f26270 */
[----:B------:R-:W-:Y:S05]  /*2c10*/  @!P1 BRA `(.L_x_26) ;  /* 0x00000000003c9947 */ /* 0x000fea0003800000 */
[----:B------:R-:W-:Y:S05]  /*2c20*/  @!P0 BRA `(.L_x_27) ;  /* 0x0000000000048947 */ /* 0x000fea0003800000 */
[----:B------:R-:W-:Y:S01]  /*2c30*/  BPT.TRAP 0x1 ;  /* 0x000000040000795c */ /* 0x000fe20000300000 */
.L_x_27:
[----:B------:R-:W-:Y:S01]  /*2c40*/  VIADD R3, R0, UR37 ;  /* 0x0000002500037c36 */ /* 0x000fe20008000000 */
[----:B------:R-:W-:-:S03]  /*2c50*/  ISETP.GT.U32.AND P0, PT, R19, 0x1, PT ;  /* 0x000000011300780c */ /* 0x000fc60003f04070 */
[----:B01----:R-:W-:-:S04]  /*2c60*/  IMAD.WIDE.U32 R4, R3, 0x24924925, RZ ;  /* 0x2492492503047825 */ /* 0x003fc800078e00ff */
[----:B------:R-:W-:-:S05]  /*2c70*/  IMAD.IADD R4, R3, 0x1, -R5 ;  /* 0x0000000103047824 */ /* 0x000fca00078e0a05 */
[----:B------:R-:W-:-:S04]  /*2c80*/  LEA.HI R4, R4, R5, RZ, 0x1f ;  /* 0x0000000504047211 */ /* 0x000fc800078ff8ff */
[----:B------:R-:W-:-:S05]  /*2c90*/  SHF.R.U32.HI R4, RZ, 0x2, R4 ;  /* 0x00000002ff047819 */ /* 0x000fca0000011604 */
[----:B------:R-:W-:-:S05]  /*2ca0*/  IMAD R4, R4, -0x7, R3 ;  /* 0xfffffff904047824 */ /* 0x000fca00078e0203 */
[----:B------:R-:W-:-:S05]  /*2cb0*/  LEA R4, R4, UR39, 0x3 ;  /* 0x0000002704047c11 */ /* 0x000fca000f8e18ff */
[----:B------:R-:W-:-:S05]  /*2cc0*/  VIADD R4, R4, 0x38 ;  /* 0x0000003804047836 */ /* 0x000fca0000000000 */
[----:B------:R-:W-:-:S04]  /*2cd0*/  PRMT R4, RZ, 0x654, R4 ;  /* 0x00000654ff047816 */ /* 0x000fc80000000004 */
[----:B------:R2:W-:Y:S01]  /*2ce0*/  SYNCS.ARRIVE.TRANS64.RED.A1T0 RZ, [R4+URZ], RZ ;  /* 0x000000ff04ff79a7 */ /* 0x0005e2000810043f */
[----:B------:R-:W-:Y:S05]  /*2cf0*/  @P0 BRA `(.L_x_26) ;  /* 0x0000000000040947 */ /* 0x000fea0003800000 */
[----:B------:R-:W-:Y:S01]  /*2d00*/  BPT.TRAP 0x1 ;  /* 0x000000040000795c */ /* 0x000fe20000300000 */
.L_x_26:
[----:B------:R-:W3:Y:S01]  /*2d10*/  LDC R7, c[0x0][0x288] ;  /* 0x0000a200ff077b82 */ /* 0x000ee20000000800 */
[----:B------:R-:W-:Y:S01]  /*2d20*/  SHF.R.U32.HI R3, RZ, 0x2, R18 ;  /* 0x00000002ff037819 */ /* 0x000fe20000011612 */
[----:B------:R-:W-:Y:S01]  /*2d30*/  UIADD3 UR37, UR38, UR37, URZ ;  /* 0x0000002526257290 */ /* 0x000fe2000fffe03f */
[C---:B012---:R-:W-:Y:S01]  /*2d40*/  LOP3.LUT R4, R18.reuse, 0x60, RZ, 0xc0, !PT ;  /* 0x0000006012047812 */ /* 0x047fe200078ec0ff */
[----:B------:R-:W-:Y:S01]  /*2d50*/  IMAD.SHL.U32 R14, R18, 0x2, RZ ;  /* 0x00000002120e7824 */ /* 0x000fe200078e00ff */
[----:B------:R-:W-:Y:S01]  /*2d60*/  LOP3.LUT R0, R22, 0x1, RZ, 0xc0, !PT ;  /* 0x0000000116007812 */ /* 0x000fe200078ec0ff */
[----:B------:R-:W-:Y:S01]  /*2d70*/  UISETP.GT.U32.AND UP0, UPT, UR37, 0x6, UPT ;  /* 0x000000062500788c */ /* 0x000fe2000bf04070 */
[----:B------:R-:W-:Y:S01]  /*2d80*/  LOP3.LUT R3, R3, 0x7, RZ, 0xc0, !PT ;  /* 0x0000000703037812 */ /* 0x000fe200078ec0ff */
[----:B------:R-:W-:Y:S01]  /*2d90*/  UIMAD.WIDE.U32 UR4, UR37, 0x24924925, URZ ;  /* 0x24924925250478a5 */ /* 0x000fe2000f8e003f */
[----:B------:R-:W-:Y:S01]  /*2da0*/  SHF.R.U32.HI R6, RZ, 0x1, R4 ;  /* 0x00000001ff067819 */ /* 0x000fe20000011604 */
[----:B------:R-:W-:Y:S01]  /*2db0*/  IMAD.SHL.U32 R4, R0, 0x40, RZ ;  /* 0x0000004000047824 */ /* 0x000fe200078e00ff */
[----:B------:R-:W-:Y:S01]  /*2dc0*/  ULDC UR7, c[0x0][0x284] ;  /* 0x0000a10000077ab9 */ /* 0x000fe20000000800 */
[----:B------:R-:W-:Y:S01]  /*2dd0*/  UISETP.LT.U32.AND UP0, UPT, UR38, 0x7, UP0 ;  /* 0x000000072600788c */ /* 0x000fe20008701070 */
[--C-:B------:R-:W-:Y:S01]  /*2de0*/  IADD3 R5, RZ, -R6, -R3.reuse ;  /* 0x80000006ff057210 */ /* 0x100fe20007ffe803 */
[----:B------:R-:W-:Y:S01]  /*2df0*/  UIADD3 UR4, UR37, -UR5, URZ ;  /* 0x8000000525047290 */ /* 0x000fe2000fffe03f */
[----:B------:R-:W-:Y:S01]  /*2e00*/  LOP3.LUT R153, R4, 0x40, R3, 0xe2, !PT ;  /* 0x0000004004997812 */ /* 0x000fe200078ee203 */
[----:B------:R-:W-:Y:S01]  /*2e10*/  IMAD R3, R147, 0x50, RZ ;  /* 0x0000005093037824 */ /* 0x000fe200078e02ff */
[----:B------:R-:W-:Y:S01]  /*2e20*/  UISETP.GE.U32.AND UP1, UPT, UR38, 0x7, UPT ;  /* 0x000000072600788c */ /* 0x000fe2000bf26070 */
[----:B------:R-:W-:Y:S01]  /*2e30*/  IMAD R152, R0, -0x40, R5 ;  /* 0xffffffc000987824 */ /* 0x000fe200078e0205 */
[----:B------:R-:W-:Y:S01]  /*2e40*/  LOP3.LUT R0, R18, 0x3, RZ, 0xc0, !PT ;  /* 0x0000000312007812 */ /* 0x000fe200078ec0ff */
[----:B------:R-:W-:Y:S01]  /*2e50*/  ULDC.64 UR8, c[0x0][0x5d0] ;  /* 0x0001740000087ab9 */ /* 0x000fe20000000a00 */
[----:B------:R-:W-:Y:S01]  /*2e60*/  SHF.R.S32.HI R21, RZ, 0x1f, R23 ;  /* 0x0000001fff157819 */ /* 0x000fe20000011417 */
[----:B------:R-:W-:Y:S01]  /*2e70*/  USEL UR6, URZ, 0x1, !UP0 ;  /* 0x000000013f067887 */ /* 0x000fe2000c000000 */
[C---:B------:R-:W-:Y:S01]  /*2e80*/  LOP3.LUT R14, R3.reuse, 0x6, R14, 0xf8, !PT ;  /* 0x00000006030e7812 */ /* 0x040fe200078ef80e */
[----:B---3--:R-:W-:Y:S01]  /*2e90*/  IMAD R0, R0, -0x2, R7 ;  /* 0xfffffffe00007824 */ /* 0x008fe200078e0207 */
[----:B------:R-:W-:Y:S01]  /*2ea0*/  ISETP.GE.AND P0, PT, R3, R7, PT ;  /* 0x000000070300720c */ /* 0x000fe20003f06270 */
[C---:B------:R-:W-:Y:S01]  /*2eb0*/  IMAD R7, R146.reuse, 0x180, RZ ;  /* 0x0000018092077824 */ /* 0x040fe200078e02ff */
[----:B------:R-:W-:Y:S01]  /*2ec0*/  ULEA.HI UR4, UR4, UR5, URZ, 0x1f ;  /* 0x0000000504047291 */ /* 0x000fe2000f8ff83f */
[----:B------:R-:W-:Y:S01]  /*2ed0*/  IMAD R4, R21, UR8, RZ ;  /* 0x0000000815047c24 */ /* 0x000fe2000f8e02ff */
[----:B------:R-:W-:Y:S01]  /*2ee0*/  SHF.R.S32.HI R15, RZ, 0x1f, R14 ;  /* 0x0000001fff0f7819 */ /* 0x000fe2000001140e */
[----:B------:R-:W-:Y:S01]  /*2ef0*/  ULOP3.LUT UR36, UR36, UR6, URZ, 0x3c, !UPT ;  /* 0x0000000624247292 */ /* 0x000fe2000f8e3c3f */
[C---:B------:R-:W-:Y:S01]  /*2f00*/  ISETP.GE.OR P0, PT, R7.reuse, UR7, P0 ;  /* 0x0000000707007c0c */ /* 0x040fe20008706670 */
[----:B------:R-:W-:Y:S01]  /*2f10*/  USHF.R.U32.HI UR4, URZ, 0x2, UR4 ;  /* 0x000000023f047899 */ /* 0x000fe20008011604 */
[----:B------:R-:W-:Y:S01]  /*2f20*/  IMAD.WIDE R146, R146, 0x180, RZ ;  /* 0x0000018092927825 */ /* 0x000fe200078e02ff */
[----:B------:R-:W-:-:S02]  /*2f30*/  IADD3 R152, -R7, UR7, R152 ;  /* 0x0000000707987c10 */ /* 0x000fc4000fffe198 */
[----:B------:R-:W-:Y:S01]  /*2f40*/  @UP1 ULOP3.LUT UR36, UR36, 0x1, UR4, 0x78, !UPT ;  /* 0x0000000124241892 */ /* 0x000fe2000f8e7804 */
[C---:B------:R-:W-:Y:S01]  /*2f50*/  IMAD R9, R23.reuse, UR9, R4 ;  /* 0x0000000917097c24 */ /* 0x040fe2000f8e0204 */
[----:B------:R-:W-:Y:S01]  /*2f60*/  UIMAD UR37, UR4, -0x7, UR37 ;  /* 0xfffffff9042578a4 */ /* 0x000fe2000f8e0225 */
[----:B------:R-:W-:Y:S01]  /*2f70*/  IMAD.WIDE.U32 R4, R23, UR8, R14 ;  /* 0x0000000817047c25 */ /* 0x000fe2000f8e000e */
[----:B------:R-:W-:-:S03]  /*2f80*/  LOP3.LUT R153, R146, R153, R6, 0xfe, !PT ;  /* 0x0000009992997212 */ /* 0x000fc600078efe06 */
[----:B------:R-:W-:Y:S02]  /*2f90*/  IMAD.IADD R3, R0, 0x1, -R3 ;  /* 0x0000000100037824 */ /* 0x000fe400078e0a03 */
[----:B------:R-:W-:Y:S02]  /*2fa0*/  IMAD.IADD R5, R5, 0x1, R9 ;  /* 0x0000000105057824 */ /* 0x000fe400078e0209 */
[----:B------:R-:W-:Y:S01]  /*2fb0*/  IMAD.MOV.U32 R0, RZ, RZ, -0x1 ;  /* 0xffffffffff007424 */ /* 0x000fe200078e00ff */
[----:B------:R-:W-:Y:S06]  /*2fc0*/  @P0 BRA `(.L_x_28) ;  /* 0x0000007c001c0947 */ /* 0x000fec0003800000 */
[----:B------:R-:W0:Y:S01]  /*2fd0*/  LDC.64 R12, c[0x0][0x5c8] ;  /* 0x00017200ff0c7b82 */ /* 0x000e220000000a00 */
[----:B-----5:R-:W-:Y:S01]  /*2fe0*/  FSETP.NEU.AND P1, PT, R144, RZ, PT ;  /* 0x000000ff9000720b */ /* 0x020fe20003f2d000 */
[----:B------:R-:W-:Y:S01]  /*2ff0*/  BSSY B0, `(.L_x_28) ;  /* 0x00007c4000007945 */ /* 0x000fe20003800000 */
[----:B------:R-:W-:-:S04]  /*3000*/  ISETP.GT.AND P4, PT, R152, RZ, PT ;  /* 0x000000ff9800720c */ /* 0x000fc80003f84270 */
[----:B------:R-:W-:Y:S01]  /*3010*/  ISETP.GT.AND P0, PT, R3, RZ, P4 ;  /* 0x000000ff0300720c */ /* 0x000fe20002704270 */
[-C--:B0-----:R-:W-:Y:S02]  /*3020*/  IMAD R6, R147, R12.reuse, RZ ;  /* 0x0000000c93067224 */ /* 0x081fe400078e02ff */
[----:B------:R-:W-:-:S04]  /*3030*/  IMAD.WIDE.U32 R158, R153, R12, R4 ;  /* 0x0000000c999e7225 */ /* 0x000fc800078e0004 */
[----:B------:R-:W-:-:S04]  /*3040*/  IMAD R5, R153, R13, R6 ;  /* 0x0000000d99057224 */ /* 0x000fc800078e0206 */
[----:B------:R-:W-:Y:S01]  /*3050*/  IMAD.IADD R161, R159, 0x1, R5 ;  /* 0x000000019fa17824 */ /* 0x000fe200078e0205 */
[----:B------:R-:W-:Y:S06]  /*3060*/  @!P1 BRA `(.L_x_29) ;  /* 0x0000005800649947 */ /* 0x000fec0003800000 */
[----:B------:R-:W0:Y:S01]  /*3070*/  LDC.64 R150, c[0x0][0x5b8] ;  /* 0x00016e00ff967b82 */ /* 0x000e220000000a00 */
[----:B------:R-:W-:-:S07]  /*3080*/  ULDC.64 UR4, c[0x0][0x5c0] ;  /* 0x0001700000047ab9 */ /* 0x000fce0000000a00 */
[----:B------:R-:W1:Y:S08]  /*3090*/  LDC.64 R148, c[0x0][0x5b0] ;  /* 0x00016c00ff947b82 */ /* 0x000e700000000a00 */
[----:B------:R-:W2:Y:S01]  /*30a0*/  LDC.64 R10, c[0x0][0x5a8] ;  /* 0x00016a00ff0a7b82 */ /* 0x000ea20000000a00 */
[-C--:B0-----:R-:W-:Y:S02]  /*30b0*/  IMAD R4, R21, R150.reuse, RZ ;  /* 0x0000009615047224 */ /* 0x081fe400078e02ff */
[----:B------:R-:W-:-:S04]  /*30c0*/  IMAD.WIDE.U32 R154, R23, R150, R14 ;  /* 0x00000096179a7225 */ /* 0x000fc800078e000e */
[----:B------:R-:W-:Y:S02]  /*30d0*/  IMAD R151, R23, R151, R4 ;  /* 0x0000009717977224 */ /* 0x000fe400078e0204 */
[-C--:B-1----:R-:W-:Y:S02]  /*30e0*/  IMAD R146, R147, R148.reuse, RZ ;  /* 0x0000009493927224 */ /* 0x082fe400078e02ff */
[----:B------:R-:W-:Y:S02]  /*30f0*/  IMAD.IADD R157, R155, 0x1, R151 ;  /* 0x000000019b9d7824 */ /* 0x000fe400078e0297 */
[----:B------:R-:W-:Y:S02]  /*3100*/  IMAD.MOV.U32 R156, RZ, RZ, R154 ;  /* 0x000000ffff9c7224 */ /* 0x000fe400078e009a */
[C---:B------:R-:W-:Y:S02]  /*3110*/  IMAD R159, R153.reuse, R149, R146 ;  /* 0x00000095999f7224 */ /* 0x040fe400078e0292 */
[----:B------:R-:W-:-:S04]  /*3120*/  IMAD.WIDE.U32 R4, R153, R148, R156 ;  /* 0x0000009499047225 */ /* 0x000fc800078e009c */
[----:B------:R-:W-:Y:S01]  /*3130*/  IMAD.IADD R5, R5, 0x1, R159 ;  /* 0x0000000105057824 */ /* 0x000fe200078e029f */
[----:B--2---:R-:W-:-:S04]  /*3140*/  LEA R8, P1, R4, R10, 0x1 ;  /* 0x0000000a04087211 */ /* 0x004fc800078208ff */
[----:B------:R-:W-:-:S05]  /*3150*/  LEA.HI.X R9, R4, R11, R5, 0x1, P1 ;  /* 0x0000000b04097211 */ /* 0x000fca00008f0c05 */
[----:B------:R-:W2:Y:S01]  /*3160*/  @P0 LDG.E.LTC128B.U16 R160, desc[UR40][R8.64] ;  /* 0x0000002808a00981 */ /* 0x000ea2000c1e1520 */
[----:B------:R-:W-:Y:S01]  /*3170*/  LEA R6, P1, R158, UR4, 0x1 ;  /* 0x000000049e067c11 */ /* 0x000fe2000f8208ff */
[----:B------:R-:W-:Y:S01]  /*3180*/  IMAD.WIDE.U32 R4, R153, R148, R14 ;  /* 0x0000009499047225 */ /* 0x000fe200078e000e */
[----:B------:R-:W-:Y:S01]  /*3190*/  BSSY B1, `(.L_x_30) ;  /* 0x0000011000017945 */ /* 0x000fe20003800000 */
[C---:B------:R-:W-:Y:S02]  /*31a0*/  SHF.L.U64.HI R147, R148.reuse, 0x3, R149 ;  /* 0x0000000394937819 */ /* 0x040fe40000010295 */
[----:B------:R-:W-:Y:S02]  /*31b0*/  IMAD.IADD R5, R159, 0x1, R5 ;  /* 0x000000019f057824 */ /* 0x000fe400078e0205 */
[----:B------:R-:W-:Y:S02]  /*31c0*/  IMAD.SHL.U32 R146, R148, 0x8, RZ ;  /* 0x0000000894927824 */ /* 0x000fe400078e00ff */
[----:B------:R-:W-:-:S04]  /*31d0*/  IMAD.WIDE.U32 R20, R23, R150, R4 ;  /* 0x0000009617147225 */ /* 0x000fc800078e0004 */
[----:B------:R-:W-:Y:S01]  /*31e0*/  IMAD.IADD R5, R151, 0x1, R21 ;  /* 0x0000000197057824 */ /* 0x000fe200078e0215 */
[----:B------:R-:W-:-:S04]  /*31f0*/  LEA R4, P2, R20, R10, 0x1 ;  /* 0x0000000a14047211 */ /* 0x000fc800078408ff */
[----:B------:R-:W-:Y:S01]  /*3200*/  LEA.HI.X R5, R20, R11, R5, 0x1, P2 ;  /* 0x0000000b14057211 */ /* 0x000fe200010f0c05 */
[----:B--2---:R-:W-:-:S04]  /*3210*/  IMAD.U32 R7, R160, 0x10000, RZ ;  /* 0x00010000a0077824 */ /* 0x004fc800078e00ff */
[----:B------:R-:W-:-:S04]  /*3220*/  FMUL R7, R7, R144 ;  /* 0x0000009007077220 */ /* 0x000fc80000400000 */
[----:B------:R-:W-:-:S05]  /*3230*/  FFMA R7, R136, R145, R7 ;  /* 0x0000009188077223 */ /* 0x000fca0000000007 */
[----:B------:R-:W-:Y:S02]  /*3240*/  F2FP.BF16.F32.PACK_AB R9, RZ, R7 ;  /* 0x00000007ff09723e */ /* 0x000fe400000010ff */
[----:B------:R-:W-:Y:S02]  /*3250*/  LEA.HI.X R7, R158, UR5, R161, 0x1, P1 ;  /* 0x000000059e077c11 */ /* 0x000fe400088f0ca1 */
[----:B------:R-:W-:-:S03]  /*3260*/  ISETP.GT.AND P1, PT, R3, 0x1, P4 ;  /* 0x000000010300780c */ /* 0x000fc60002724270 */
[----:B------:R0:W-:Y:S10]  /*3270*/  @P0 STG.E.U16 desc[UR40][R6.64], R9 ;  /* 0x0000000906000986 */ /* 0x0001f4000c101528 */
[----:B------:R-:W-:Y:S05]  /*3280*/  @!P1 BRA `(.L_x_31) ;  /* 0x0000000000049947 */ /* 0x000fea0003800000 */
[----:B------:R1:W5:Y:S02]  /*3290*/  LDG.E.LTC128B.U16 R160, desc[UR40][R4.64+0x2] ;  /* 0x0000022804a07981 */ /* 0x000364000c1e1520 */
.L_x_31:
[----:B------:R-:W-:Y:S05]  /*32a0*/  BSYNC B1 ;  /* 0x0000000000017941 */ /* 0x000fea0003800000 */
.L_x_30:
[----:B0----5:R-:W-:Y:S01]  /*32b0*/  SHF.L.U32 R9, R160, 0x10, RZ ;  /* 0x00000010a0097819 */ /* 0x021fe200000006ff */
[----:B------:R-:W-:Y:S01]  /*32c0*/  IMAD.WIDE.U32 R164, R153, R148, R146 ;  /* 0x0000009499a47225 */ /* 0x000fe200078e0092 */
[----:B------:R-:W-:-:S03]  /*32d0*/  ISETP.GT.AND P3, PT, R152, 0x8, PT ;  /* 0x000000089800780c */ /* 0x000fc60003f64270 */
[----:B------:R-:W-:Y:S01]  /*32e0*/  FMUL R8, R9, R144 ;  /* 0x0000009009087220 */ /* 0x000fe20000400000 */
[----:B------:R-:W-:Y:S01]  /*32f0*/  IADD3 R9, P2, R154, R164, RZ ;  /* 0x000000a49a097210 */ /* 0x000fe20007f5e0ff */
[----:B------:R-:W-:Y:S01]  /*3300*/  IMAD.IADD R167, R159, 0x1, R165 ;  /* 0x000000019fa77824 */ /* 0x000fe200078e02a5 */
[----:B------:R-:W-:Y:S01]  /*3310*/  ISETP.GT.AND P0, PT, R3, RZ, P3 ;  /* 0x000000ff0300720c */ /* 0x000fe20001f04270 */
[----:B------:R-:W-:Y:S02]  /*3320*/  FFMA R137, R137, R145, R8 ;  /* 0x0000009189897223 */ /* 0x000fe40000000008 */
[----:B------:R-:W-:Y:S01]  /*3330*/  IMAD.X R20, R167, 0x1, R157, P2 ;  /* 0x00000001a7147824 */ /* 0x000fe200010e069d */
[C---:B------:R-:W-:Y:S02]  /*3340*/  LEA R8, P2, R9.reuse, R10, 0x1 ;  /* 0x0000000a09087211 */ /* 0x040fe400078408ff */
[----:B------:R-:W-:Y:S02]  /*3350*/  F2FP.BF16.F32.PACK_AB R137, RZ, R137 ;  /* 0x00000089ff89723e */ /* 0x000fe400000010ff */
[----:B------:R-:W-:-:S03]  /*3360*/  LEA.HI.X R9, R9, R11, R20, 0x1, P2 ;  /* 0x0000000b09097211 */ /* 0x000fc600010f0c14 */
[----:B------:R0:W-:Y:S04]  /*3370*/  @P1 STG.E.U16 desc[UR40][R6.64+0x2], R137 ;  /* 0x0000028906001986 */ /* 0x0001e8000c101528 */
[----:B------:R2:W3:Y:S01]  /*3380*/  @P0 LDG.E.LTC128B.U16 R160, desc[UR40][R8.64] ;  /* 0x0000002808a00981 */ /* 0x0004e2000c1e1520 */
[C---:B------:R-:W-:Y:S01]  /*3390*/  IMAD.SHL.U32 R161, R12.reuse, 0x10, RZ ;  /* 0x000000100ca17824 */ /* 0x040fe200078e00ff */
[----:B------:R-:W-:Y:S01]  /*33a0*/  SHF.L.U64.HI R163, R12, 0x4, R13 ;  /* 0x000000040ca37819 */ /* 0x000fe2000001020d */
[----:B------:R-:W-:Y:S01]  /*33b0*/  BSSY B1, `(.L_x_32) ;  /* 0x0000011000017945 */ /* 0x000fe20003800000 */
[----:B------:R-:W-:Y:S02]  /*33c0*/  IADD3 R136, P1, R14, R164, RZ ;  /* 0x000000a40e887210 */ /* 0x000fe40007f3e0ff */
[----:B------:R-:W-:-:S03]  /*33d0*/  IADD3 R20, P2, R161, R6, RZ ;  /* 0x00000006a1147210 */ /* 0x000fc60007f5e0ff */
[----:B0-----:R-:W-:Y:S01]  /*33e0*/  IMAD.X R137, R15, 0x1, R167, P1 ;  /* 0x000000010f897824 */ /* 0x001fe200008e06a7 */
[----:B------:R-:W-:Y:S01]  /*33f0*/  ISETP.GT.AND P1, PT, R3, 0x1, P3 ;  /* 0x000000010300780c */ /* 0x000fe20001f24270 */
[----:B------:R-:W-:-:S04]  /*3400*/  IMAD.WIDE.U32 R136, R23, R150, R136 ;  /* 0x0000009617887225 */ /* 0x000fc800078e0088 */
[----:B------:R-:W-:Y:S01]  /*3410*/  IMAD.IADD R137, R151, 0x1, R137 ;  /* 0x0000000197897824 */ /* 0x000fe200078e0289 */
[----:B--2---:R-:W-:-:S04]  /*3420*/  LEA R8, P5, R136, R10, 0x1 ;  /* 0x0000000a88087211 */ /* 0x004fc800078a08ff */
[----:B------:R-:W-:Y:S01]  /*3430*/  LEA.HI.X R9, R136, R11, R137, 0x1, P5 ;  /* 0x0000000b88097211 */ /* 0x000fe200028f0c89 */
[----:B---3--:R-:W-:-:S04]  /*3440*/  IMAD.U32 R21, R160, 0x10000, RZ ;  /* 0x00010000a0157824 */ /* 0x008fc800078e00ff */
[----:B------:R-:W-:-:S04]  /*3450*/  FMUL R21, R21, R144 ;  /* 0x0000009015157220 */ /* 0x000fc80000400000 */
[----:B------:R-:W-:-:S05]  /*3460*/  FFMA R21, R138, R145, R21 ;  /* 0x000000918a157223 */ /* 0x000fca0000000015 */
[----:B------:R-:W-:Y:S01]  /*3470*/  F2FP.BF16.F32.PACK_AB R138, RZ, R21 ;  /* 0x00000015ff8a723e */ /* 0x000fe200000010ff */
[----:B------:R-:W-:-:S05]  /*3480*/  IMAD.X R21, R163, 0x1, R7, P2 ;  /* 0x00000001a3157824 */ /* 0x000fca00010e0607 */
[----:B------:R0:W-:Y:S01]  /*3490*/  @P0 STG.E.U16 desc[UR40][R20.64], R138 ;  /* 0x0000008a14000986 */ /* 0x0001e2000c101528 */
[----:B------:R-:W-:Y:S05]  /*34a0*/  @!P1 BRA `(.L_x_33) ;  /* 0x0000000000049947 */ /* 0x000fea0003800000 */
[----:B------:R2:W5:Y:S02]  /*34b0*/  LDG.E.LTC128B.U16 R160, desc[UR40][R8.64+0x2] ;  /* 0x0000022808a07981 */ /* 0x000564000c1e1520 */
.L_x_33:
[----:B------:R-:W-:Y:S05]  /*34c0*/  BSYNC B1 ;  /* 0x0000000000017941 */ /* 0x000fea0003800000 */
.L_x_32:
[----:B-----5:R-:W-:Y:S01]  /*34d0*/  IMAD.U32 R137, R160, 0x10000, RZ ;  /* 0x00010000a0897824 */ /* 0x020fe200078e00ff */
[----:B------:R-:W-:Y:S01]  /*34e0*/  ISETP.GT.AND P0, PT, R3, 0x8, P4 ;  /* 0x000000080300780c */ /* 0x000fe20002704270 */
[----:B------:R-:W-:Y:S02]  /*34f0*/  BSSY B1, `(.L_x_34) ;  /* 0x0000007000017945 */ /* 0x000fe40003800000 */
[----:B------:R-:W-:-:S04]  /*3500*/  FMUL R136, R137, R144 ;  /* 0x0000009089887220 */ /* 0x000fc80000400000 */
[----:B------:R-:W-:-:S05]  /*3510*/  FFMA R136, R139, R145, R136 ;  /* 0x000000918b887223 */ /* 0x000fca0000000088 */
[----:B------:R-:W-:-:S05]  /*3520*/  F2FP.BF16.F32.PACK_AB R136, RZ, R136 ;  /* 0x00000088ff88723e */ /* 0x000fca00000010ff */
[----:B------:R3:W-:Y:S01]  /*3530*/  @P1 STG.E.U16 desc[UR40][R20.64+0x2], R136 ;  /* 0x0000028814001986 */ /* 0x0007e2000c101528 */
[----:B------:R-:W-:Y:S05]  /*3540*/  @!P0 BRA `(.L_x_35) ;  /* 0x0000000000048947 */ /* 0x000fea0003800000 */
[----:B------:R4:W5:Y:S02]  /*3550*/  LDG.E.LTC128B.U16 R160, desc[UR40][R4.64+0x10] ;  /* 0x0000102804a07981 */ /* 0x000964000c1e1520 */
.L_x_35:
[----:B------:R-:W-:Y:S05]  /*3560*/  BSYNC B1 ;  /* 0x0000000000017941 */ /* 0x000fea0003800000 */
.L_x_34:
        /* <DEDUP_REMOVED lines=9> */
.L_x_37:
[----:B------:R-:W-:Y:S05]  /*3600*/  BSYNC B1 ;  /* 0x0000000000017941 */ /* 0x000fea0003800000 */
.L_x_36:
[----:B0----5:R-:W-:Y:S01]  /*3610*/  IMAD.U32 R137, R160, 0x10000, RZ ;  /* 0x00010000a0897824 */ /* 0x021fe200078e00ff */
[----:B------:R-:W-:Y:S01]  /*3620*/  ISETP.GT.AND P0, PT, R3, 0x8, P3 ;  /* 0x000000080300780c */ /* 0x000fe20001f04270 */
[----:B------:R-:W-:Y:S02]  /*3630*/  BSSY B1, `(.L_x_38) ;  /* 0x0000007000017945 */ /* 0x000fe40003800000 */
[----:B---3--:R-:W-:-:S04]  /*3640*/  FMUL R136, R137, R144 ;  /* 0x0000009089887220 */ /* 0x008fc80000400000 */
[----:B------:R-:W-:-:S05]  /*3650*/  FFMA R136, R141, R145, R136 ;  /* 0x000000918d887223 */ /* 0x000fca0000000088 */
[----:B------:R-:W-:-:S05]  /*3660*/  F2FP.BF16.F32.PACK_AB R136, RZ, R136 ;  /* 0x00000088ff88723e */ /* 0x000fca00000010ff */
[----:B------:R0:W-:Y:S01]  /*3670*/  @P1 STG.E.U16 desc[UR40][R6.64+0x12], R136 ;  /* 0x0000128806001986 */ /* 0x0001e2000c101528 */
[----:B------:R-:W-:Y:S05]  /*3680*/  @!P0 BRA `(.L_x_39) ;  /* 0x0000000000048947 */ /* 0x000fea0003800000 */
[----:B------:R3:W5:Y:S02]  /*3690*/  LDG.E.LTC128B.U16 R160, desc[UR40][R8.64+0x10] ;  /* 0x0000102808a07981 */ /* 0x000764000c1e1520 */
.L_x_39:
[----:B------:R-:W-:Y:S05]  /*36a0*/  BSYNC B1 ;  /* 0x0000000000017941 */ /* 0x000fea0003800000 */
.L_x_38:
        /* <DEDUP_REMOVED lines=9> */
.L_x_41:
[----:B------:R-:W-:Y:S05]  /*3740*/  BSYNC B1 ;  /* 0x0000000000017941 */ /* 0x000fea0003800000 */
.L_x_40:
[----:B------:R-:W-:Y:S01]  /*3750*/  IMAD.MOV.U32 R138, RZ, RZ, R164 ;  /* 0x000000ffff8a7224 */ /* 0x000fe200078e00a4 */
[----:B------:R-:W-:Y:S01]  /*3760*/  ISETP.GT.AND P2, PT, R152, 0x80, PT ;  /* 0x000000809800780c */ /* 0x000fe20003f44270 */
[----:B------:R-:W-:Y:S01]  /*3770*/  IMAD.MOV.U32 R139, RZ, RZ, R167 ;  /* 0x000000ffff8b7224 */ /* 0x000fe200078e00a7 */
[C---:B-----5:R-:W-:Y:S01]  /*3780*/  PRMT R172, R160.reuse, 0x7610, R172 ;  /* 0x00007610a0ac7816 */ /* 0x060fe200000000ac */
[----:B0-----:R-:W-:Y:S01]  /*3790*/  IMAD.U32 R137, R160, 0x10000, RZ ;  /* 0x00010000a0897824 */ /* 0x001fe200078e00ff */
[----:B------:R-:W-:Y:S01]  /*37a0*/  ISETP.GT.AND P0, PT, R3, RZ, P2 ;  /* 0x000000ff0300720c */ /* 0x000fe20001704270 */
[----:B------:R-:W-:-:S04]  /*37b0*/  IMAD.WIDE.U32 R138, R148, 0x78, R138 ;  /* 0x00000078948a7825 */ /* 0x000fc800078e008a */
[----:B------:R-:W-:Y:S01]  /*37c0*/  FMUL R136, R137, R144 ;  /* 0x0000009089887220 */ /* 0x000fe20000400000 */
[----:B------:R-:W-:Y:S01]  /*37d0*/  IMAD R149, R149, 0x78, RZ ;  /* 0x0000007895957824 */ /* 0x000fe200078e02ff */
[----:B------:R-:W-:Y:S02]  /*37e0*/  IADD3 R137, P5, R154, R138, RZ ;  /* 0x0000008a9a897210 */ /* 0x000fe40007fbe0ff */
[----:B------:R-:W-:Y:S01]  /*37f0*/  FFMA R143, R143, R145, R136 ;  /* 0x000000918f8f7223 */ /* 0x000fe20000000088 */
[----:B------:R-:W-:-:S04]  /*3800*/  IMAD.IADD R175, R139, 0x1, R149 ;  /* 0x000000018baf7824 */ /* 0x000fc800078e0295 */
[----:B------:R-:W-:Y:S01]  /*3810*/  F2FP.BF16.F32.PACK_AB R143, RZ, R143 ;  /* 0x0000008fff8f723e */ /* 0x000fe200000010ff */
[----:B------:R-:W-:Y:S01]  /*3820*/  IMAD.X R140, R175, 0x1, R157, P5 ;  /* 0x00000001af8c7824 */ /* 0x000fe200028e069d */
[----:B------:R-:W-:-:S03]  /*3830*/  LEA R136, P5, R137, R10, 0x1 ;  /* 0x0000000a89887211 */ /* 0x000fc600078a08ff */
[----:B------:R0:W-:Y:S01]  /*3840*/  @P1 STG.E.U16 desc[UR40][R20.64+0x12], R143 ;  /* 0x0000128f14001986 */ /* 0x0001e2000c101528 */
[----:B------:R-:W-:-:S05]  /*3850*/  LEA.HI.X R137, R137, R11, R140, 0x1, P5 ;  /* 0x0000000b89897211 */ /* 0x000fca00028f0c8c */
[----:B------:R1:W2:Y:S01]  /*3860*/  @P0 LDG.E.LTC128B.U16 R172, desc[UR40][R136.64] ;  /* 0x0000002888ac0981 */ /* 0x0002a2000c1e1520 */
[----:B------:R-:W-:Y:S01]  /*3870*/  IMAD.WIDE.U32 R164, R148, 0x78, R146 ;  /* 0x0000007894a47825 */ /* 0x000fe200078e0092 */
[----:B------:R-:W-:Y:S01]  /*3880*/  MOV R171, R21 ;  /* 0x0000001500ab7202 */ /* 0x000fe20000000f00 */
[----:B------:R-:W-:Y:S02]  /*3890*/  BSSY B1, `(.L_x_42) ;  /* 0x0000017000017945 */ /* 0x000fe40003800000 */
[----:B------:R-:W-:Y:S02]  /*38a0*/  IMAD.MOV.U32 R142, RZ, RZ, R164 ;  /* 0x000000ffff8e7224 */ /* 0x000fe400078e00a4 */
[----:B0-----:R-:W-:Y:S02]  /*38b0*/  IMAD.IADD R143, R149, 0x1, R165 ;  /* 0x00000001958f7824 */ /* 0x001fe400078e02a5 */
[----:B------:R-:W-:Y:S02]  /*38c0*/  IMAD.MOV.U32 R170, RZ, RZ, R20 ;  /* 0x000000ffffaa7224 */ /* 0x000fe400078e0014 */
[----:B------:R-:W-:-:S04]  /*38d0*/  IMAD.WIDE.U32 R140, R153, R148, R142 ;  /* 0x00000094998c7225 */ /* 0x000fc800078e008e */
[----:B------:R-:W-:Y:S01]  /*38e0*/  IMAD R169, R13, 0xf0, RZ ;  /* 0x000000f00da97824 */ /* 0x000fe200078e02ff */
[----:B------:R-:W-:Y:S01]  /*38f0*/  IADD3 R140, P1, R14, R140, RZ ;  /* 0x0000008c0e8c7210 */ /* 0x000fe20007f3e0ff */
[----:B------:R-:W-:-:S03]  /*3900*/  IMAD.WIDE.U32 R170, R12, 0xf0, R170 ;  /* 0x000000f00caa7825 */ /* 0x000fc600078e00aa */
[----:B------:R-:W-:Y:S01]  /*3910*/  IADD3.X R141, R15, R159, R141, P1, !PT ;  /* 0x0000009f0f8d7210 */ /* 0x000fe20000ffe48d */
[----:B------:R-:W-:Y:S01]  /*3920*/  @P0 IMAD.MOV.U32 R166, RZ, RZ, R170 ;  /* 0x000000ffffa60224 */ /* 0x000fe200078e00aa */
[----:B------:R-:W-:Y:S01]  /*3930*/  ISETP.GT.AND P1, PT, R3, 0x1, P2 ;  /* 0x000000010300780c */ /* 0x000fe20001724270 */
[----:B------:R-:W-:-:S03]  /*3940*/  IMAD.WIDE.U32 R140, R23, R150, R140 ;  /* 0x00000096178c7225 */ /* 0x000fc600078e008c */
[----:B-1----:R-:W-:Y:S01]  /*3950*/  LEA R136, P5, R140, R10, 0x1 ;  /* 0x0000000a8c887211 */ /* 0x002fe200078a08ff */
[----:B--2---:R-:W-:-:S04]  /*3960*/  IMAD.U32 R167, R172, 0x10000, RZ ;  /* 0x00010000aca77824 */ /* 0x004fc800078e00ff */
[----:B------:R-:W-:-:S04]  /*3970*/  FMUL R167, R167, R144 ;  /* 0x00000090a7a77220 */ /* 0x000fc80000400000 */
[----:B------:R-:W-:Y:S01]  /*3980*/  FFMA R167, R128, R145, R167 ;  /* 0x0000009180a77223 */ /* 0x000fe200000000a7 */
[----:B------:R-:W-:-:S04]  /*3990*/  IMAD.IADD R128, R151, 0x1, R141 ;  /* 0x0000000197807824 */ /* 0x000fc800078e028d */
[----:B------:R-:W-:Y:S01]  /*39a0*/  F2FP.BF16.F32.PACK_AB R141, RZ, R167 ;  /* 0x000000a7ff8d723e */ /* 0x000fe200000010ff */
[----:B------:R-:W-:Y:S01]  /*39b0*/  IMAD.IADD R167, R171, 0x1, R169 ;  /* 0x00000001aba77824 */ /* 0x000fe200078e02a9 */
[----:B------:R-:W-:-:S04]  /*39c0*/  LEA.HI.X R137, R140, R11, R128, 0x1, P5 ;  /* 0x0000000b8c897211 */ /* 0x000fc800028f0c80 */
[----:B------:R0:W-:Y:S01]  /*39d0*/  @P0 STG.E.U16 desc[UR40][R166.64], R141 ;  /* 0x0000008da6000986 */ /* 0x0001e2000c101528 */
[----:B------:R-:W-:Y:S05]  /*39e0*/  @!P1 BRA `(.L_x_43) ;  /* 0x0000000000049947 */ /* 0x000fea0003800000 */
[----:B------:R1:W5:Y:S02]  /*39f0*/  LDG.E.LTC128B.U16 R172, desc[UR40][R136.64+0x2] ;  /* 0x0000022888ac7981 */ /* 0x000364000c1e1520 */
.L_x_43:
[----:B------:R-:W-:Y:S05]  /*3a00*/  BSYNC B1 ;  /* 0x0000000000017941 */ /* 0x000fea0003800000 */
.L_x_42:
[----:B-----5:R-:W-:Y:S01]  /*3a10*/  IMAD.U32 R139, R172, 0x10000, RZ ;  /* 0x00010000ac8b7824 */ /* 0x020fe200078e00ff */
[----:B------:R-:W-:Y:S01]  /*3a20*/  IADD3 R176, P0, R146, R138, RZ ;  /* 0x0000008a92b07210 */ /* 0x000fe20007f1e0ff */
[C---:B------:R-:W-:Y:S01]  /*3a30*/  IMAD.SHL.U32 R173, R12.reuse, 0x200, RZ ;  /* 0x000002000cad7824 */ /* 0x040fe200078e00ff */
[----:B------:R-:W-:Y:S01]  /*3a40*/  SHF.L.U64.HI R171, R12, 0x9, R13 ;  /* 0x000000090cab7819 */ /* 0x000fe2000001020d */
[----:B------:R-:W-:Y:S01]  /*3a50*/  FMUL R128, R139, R144 ;  /* 0x000000908b807220 */ /* 0x000fe20000400000 */
[----:B------:R-:W-:Y:S01]  /*3a60*/  ISETP.GT.AND P6, PT, R152, 0x88, PT ;  /* 0x000000889800780c */ /* 0x000fe20003fc4270 */
[----:B------:R-:W-:Y:S01]  /*3a70*/  IMAD.X R177, R175, 0x1, R147, P0 ;  /* 0x00000001afb17824 */ /* 0x000fe200000e0693 */
[----:B------:R-:W-:Y:S01]  /*3a80*/  IADD3 R138, P0, P5, R161, R6, R173 ;  /* 0x00000006a18a7210 */ /* 0x000fe20007d1e0ad */
[----:B------:R-:W-:Y:S01]  /*3a90*/  FFMA R139, R129, R145, R128 ;  /* 0x00000091818b7223 */ /* 0x000fe20000000080 */
[----:B------:R-:W-:Y:S01]  /*3aa0*/  IMAD.WIDE.U32 R128, R12, 0xf0, R20 ;  /* 0x000000f00c807825 */ /* 0x000fe200078e0014 */
[----:B------:R-:W-:Y:S03]  /*3ab0*/  BSSY B1, `(.L_x_44) ;  /* 0x0000016000017945 */ /* 0x000fe60003800000 */
[----:B------:R-:W-:Y:S01]  /*3ac0*/  F2FP.BF16.F32.PACK_AB R139, RZ, R139 ;  /* 0x0000008bff8b723e */ /* 0x000fe200000010ff */
[----:B0-----:R-:W-:-:S02]  /*3ad0*/  IMAD.IADD R141, R169, 0x1, R129 ;  /* 0x00000001a98d7824 */ /* 0x001fc400078e0281 */
[----:B------:R-:W-:Y:S01]  /*3ae0*/  @P1 IMAD.MOV.U32 R140, RZ, RZ, R128 ;  /* 0x000000ffff8c1224 */ /* 0x000fe200078e0080 */
[----:B------:R-:W-:Y:S01]  /*3af0*/  PRMT R178, R139, 0x7610, R178 ;  /* 0x000076108bb27816 */ /* 0x000fe200000000b2 */
[----:B------:R-:W-:Y:S01]  /*3b00*/  IMAD.WIDE.U32 R168, R148, 0x78, R176 ;  /* 0x0000007894a87825 */ /* 0x000fe200078e00b0 */
[----:B------:R-:W-:Y:S02]  /*3b10*/  IADD3.X R139, R163, R7, R171, P0, P5 ;  /* 0x00000007a38b7210 */ /* 0x000fe400007ea4ab */
[----:B------:R-:W-:Y:S01]  /*3b20*/  IADD3 R165, P0, R176, R154, RZ ;  /* 0x0000009ab0a57210 */ /* 0x000fe20007f1e0ff */
[----:B------:R0:W-:Y:S01]  /*3b30*/  @P1 STG.E.U16 desc[UR40][R140.64+0x2], R178 ;  /* 0x000002b28c001986 */ /* 0x0001e2000c101528 */
[----:B------:R-:W-:Y:S01]  /*3b40*/  IMAD.IADD R175, R149, 0x1, R169 ;  /* 0x0000000195af7824 */ /* 0x000fe200078e02a9 */
[----:B------:R-:W-:Y:S02]  /*3b50*/  IADD3 R158, P1, P5, R154, R168, R146 ;  /* 0x000000a89a9e7210 */ /* 0x000fe40007d3e092 */
[----:B------:R-:W-:Y:S01]  /*3b60*/  IMAD.X R174, R177, 0x1, R157, P0 ;  /* 0x00000001b1ae7824 */ /* 0x000fe200000e069d */
[----:B------:R-:W-:-:S02]  /*3b70*/  IADD3 R164, P0, R146, R164, RZ ;  /* 0x000000a492a47210 */ /* 0x000fc40007f1e0ff */
[----:B------:R-:W-:Y:S02]  /*3b80*/  IADD3.X R160, R157, R175, R147, P1, P5 ;  /* 0x000000af9da07210 */ /* 0x000fe40000fea493 */
[----:B------:R-:W-:-:S04]  /*3b90*/  LEA R176, P1, R165, R10, 0x1 ;  /* 0x0000000aa5b07211 */ /* 0x000fc800078208ff */
[----:B------:R-:W-:Y:S02]  /*3ba0*/  LEA.HI.X R177, R165, R11, R174, 0x1, P1 ;  /* 0x0000000ba5b17211 */ /* 0x000fe400008f0cae */
[----:B------:R-:W-:Y:S02]  /*3bb0*/  ISETP.GT.AND P1, PT, R3, RZ, P6 ;  /* 0x000000ff0300720c */ /* 0x000fe40003724270 */
[----:B------:R-:W-:Y:S01]  /*3bc0*/  P2R R165, PR, RZ, 0x40 ;  /* 0x00000040ffa57803 */ /* 0x000fe20000000000 */
[----:B------:R-:W-:Y:S01]  /*3bd0*/  IMAD.X R165, R143, 0x1, R147, P0 ;  /* 0x000000018fa57824 */ /* 0x000fe200000e0693 */
[----:B0-----:R-:W-:-:S09]  /*3be0*/  IADD3 R178, P0, R161, R170, RZ ;  /* 0x000000aaa1b27210 */ /* 0x001fd20007f1e0ff */
[----:B------:R-:W-:Y:S05]  /*3bf0*/  @!P1 BRA `(.L_x_45) ;  /* 0x0000000000049947 */ /* 0x000fea0003800000 */
[----:B------:R0:W5:Y:S02]  /*3c00*/  LDG.E.LTC128B.U16 R172, desc[UR40][R176.64] ;  /* 0x00000028b0ac7981 */ /* 0x000164000c1e1520 */
.L_x_45:
[----:B------:R-:W-:Y:S05]  /*3c10*/  BSYNC B1 ;  /* 0x0000000000017941 */ /* 0x000fea0003800000 */
.L_x_44:
[----:B-----5:R-:W-:Y:S01]  /*3c20*/  IMAD.U32 R181, R172, 0x10000, RZ ;  /* 0x00010000acb57824 */ /* 0x020fe200078e00ff */
[----:B------:R-:W-:Y:S01]  /*3c30*/  BSSY B1, `(.L_x_46) ;  /* 0x0000010000017945 */ /* 0x000fe20003800000 */
[----:B0-----:R-:W-:-:S04]  /*3c40*/  IMAD.WIDE.U32 R176, R153, R148, R164 ;  /* 0x0000009499b07225 */ /* 0x001fc800078e00a4 */
[----:B------:R-:W-:Y:S01]  /*3c50*/  FMUL R181, R181, R144 ;  /* 0x00000090b5b57220 */ /* 0x000fe20000400000 */
[----:B------:R-:W-:Y:S01]  /*3c60*/  IMAD.X R179, R167, 0x1, R163, P0 ;  /* 0x00000001a7b37824 */ /* 0x000fe200000e06a3 */
[----:B------:R-:W-:Y:S02]  /*3c70*/  IADD3 R176, P0, R14, R176, RZ ;  /* 0x000000b00eb07210 */ /* 0x000fe40007f1e0ff */
[----:B------:R-:W-:Y:S02]  /*3c80*/  FFMA R181, R130, R145, R181 ;  /* 0x0000009182b57223 */ /* 0x000fe400000000b5 */
[----:B------:R-:W-:-:S03]  /*3c90*/  IADD3.X R177, R15, R159, R177, P0, !PT ;  /* 0x0000009f0fb17210 */ /* 0x000fc600007fe4b1 */
[----:B------:R-:W-:Y:S01]  /*3ca0*/  F2FP.BF16.F32.PACK_AB R181, RZ, R181 ;  /* 0x000000b5ffb5723e */ /* 0x000fe200000010ff */
[----:B------:R-:W-:-:S04]  /*3cb0*/  IMAD.WIDE.U32 R176, R23, R150, R176 ;  /* 0x0000009617b07225 */ /* 0x000fc800078e00b0 */
[----:B------:R0:W-:Y:S01]  /*3cc0*/  @P1 STG.E.U16 desc[UR40][R178.64], R181 ;  /* 0x000000b5b2001986 */ /* 0x0001e2000c101528 */
[----:B------:R-:W-:Y:S01]  /*3cd0*/  ISETP.GT.AND P1, PT, R3, 0x1, P6 ;  /* 0x000000010300780c */ /* 0x000fe20003724270 */
[----:B------:R-:W-:Y:S01]  /*3ce0*/  IMAD.IADD R130, R151, 0x1, R177 ;  /* 0x0000000197827824 */ /* 0x000fe200078e02b1 */
[----:B------:R-:W-:-:S04]  /*3cf0*/  LEA R166, P0, R176, R10, 0x1 ;  /* 0x0000000ab0a67211 */ /* 0x000fc800078008ff */
[----:B------:R-:W-:-:S07]  /*3d00*/  LEA.HI.X R167, R176, R11, R130, 0x1, P0 ;  /* 0x0000000bb0a77211 */ /* 0x000fce00000f0c82 */
[----:B0-----:R-:W-:Y:S05]  /*3d10*/  @!P1 BRA `(.L_x_47) ;  /* 0x0000000000049947 */ /* 0x001fea0003800000 */
[----:B------:R0:W5:Y:S02]  /*3d20*/  LDG.E.LTC128B.U16 R172, desc[UR40][R166.64+0x2] ;  /* 0x00000228a6ac7981 */ /* 0x000164000c1e1520 */
.L_x_47:
[----:B------:R-:W-:Y:S05]  /*3d30*/  BSYNC B1 ;  /* 0x0000000000017941 */ /* 0x000fea0003800000 */
.L_x_46:
[----:B-----5:R-:W-:Y:S01]  /*3d40*/  IMAD.U32 R177, R172, 0x10000, RZ ;  /* 0x00010000acb17824 */ /* 0x020fe200078e00ff */
[----:B------:R-:W-:Y:S03]  /*3d50*/  BSSY B1, `(.L_x_48) ;  /* 0x000000a000017945 */ /* 0x000fe60003800000 */
[----:B------:R-:W-:-:S04]  /*3d60*/  FMUL R130, R177, R144 ;  /* 0x00000090b1827220 */ /* 0x000fc80000400000 */
[----:B------:R-:W-:Y:S01]  /*3d70*/  FFMA R131, R131, R145, R130 ;  /* 0x0000009183837223 */ /* 0x000fe20000000082 */
[----:B------:R-:W-:-:S04]  /*3d80*/  IADD3 R130, P0, R161, R128, RZ ;  /* 0x00000080a1827210 */ /* 0x000fc80007f1e0ff */
[----:B------:R-:W-:Y:S01]  /*3d90*/  F2FP.BF16.F32.PACK_AB R170, RZ, R131 ;  /* 0x00000083ffaa723e */ /* 0x000fe200000010ff */
[----:B------:R-:W-:Y:S01]  /*3da0*/  IMAD.X R131, R141, 0x1, R163, P0 ;  /* 0x000000018d837824 */ /* 0x000fe200000e06a3 */
[----:B------:R-:W-:-:S04]  /*3db0*/  ISETP.GT.AND P0, PT, R3, 0x8, P2 ;  /* 0x000000080300780c */ /* 0x000fc80001704270 */
[----:B------:R2:W-:Y:S09]  /*3dc0*/  @P1 STG.E.U16 desc[UR40][R130.64+0x2], R170 ;  /* 0x000002aa82001986 */ /* 0x0005f2000c101528 */
[----:B------:R-:W-:Y:S05]  /*3dd0*/  @!P0 BRA `(.L_x_49) ;  /* 0x0000000000048947 */ /* 0x000fea0003800000 */
[----:B------:R0:W5:Y:S02]  /*3de0*/  LDG.E.LTC128B.U16 R172, desc[UR40][R136.64+0x10] ;  /* 0x0000102888ac7981 */ /* 0x000164000c1e1520 */
.L_x_49:
[----:B------:R-:W-:Y:S05]  /*3df0*/  BSYNC B1 ;  /* 0x0000000000017941 */ /* 0x000fea0003800000 */
.L_x_48:
[----:B-----5:R-:W-:Y:S01]  /*3e00*/  IMAD.U32 R177, R172, 0x10000, RZ ;  /* 0x00010000acb17824 */ /* 0x020fe200078e00ff */
[----:B------:R-:W-:Y:S01]  /*3e10*/  ISETP.GT.AND P1, PT, R3, 0x9, P2 ;  /* 0x000000090300780c */ /* 0x000fe20001724270 */
[----:B------:R-:W-:Y:S01]  /*3e20*/  @P0 IMAD.MOV.U32 R176, RZ, RZ, R128 ;  /* 0x000000ffffb00224 */ /* 0x000fe200078e0080 */
[----:B------:R-:W-:Y:S01]  /*3e30*/  BSSY B1, `(.L_x_50) ;  /* 0x0000009000017945 */ /* 0x000fe20003800000 */
[----:B------:R-:W-:-:S04]  /*3e40*/  FMUL R177, R177, R144 ;  /* 0x00000090b1b17220 */ /* 0x000fc80000400000 */
[----:B------:R-:W-:-:S05]  /*3e50*/  FFMA R177, R132, R145, R177 ;  /* 0x0000009184b17223 */ /* 0x000fca00000000b1 */
[----:B------:R-:W-:-:S04]  /*3e60*/  F2FP.BF16.F32.PACK_AB R177, RZ, R177 ;  /* 0x000000b1ffb1723e */ /* 0x000fc800000010ff */
[----:B------:R-:W-:Y:S01]  /*3e70*/  PRMT R132, R177, 0x7610, R132 ;  /* 0x00007610b1847816 */ /* 0x000fe20000000084 */
[----:B------:R-:W-:-:S05]  /*3e80*/  @P0 IMAD.MOV.U32 R177, RZ, RZ, R141 ;  /* 0x000000ffffb10224 */ /* 0x000fca00078e008d */
[----:B------:R0:W-:Y:S01]  /*3e90*/  @P0 STG.E.U16 desc[UR40][R176.64+0x10], R132 ;  /* 0x00001084b0000986 */ /* 0x0001e2000c101528 */
[----:B------:R-:W-:Y:S05]  /*3ea0*/  @!P1 BRA `(.L_x_51) ;  /* 0x0000000000049947 */ /* 0x000fea0003800000 */
[----:B------:R0:W5:Y:S02]  /*3eb0*/  LDG.E.LTC128B.U16 R172, desc[UR40][R136.64+0x12] ;  /* 0x0000122888ac7981 */ /* 0x000164000c1e1520 */
.L_x_51:
[----:B------:R-:W-:Y:S05]  /*3ec0*/  BSYNC B1 ;  /* 0x0000000000017941 */ /* 0x000fea0003800000 */
.L_x_50:
[----:B0----5:R-:W-:Y:S01]  /*3ed0*/  IMAD.U32 R177, R172, 0x10000, RZ ;  /* 0x00010000acb17824 */ /* 0x021fe200078e00ff */
[----:B------:R-:W-:Y:S01]  /*3ee0*/  ISETP.GT.AND P0, PT, R3, 0x8, P6 ;  /* 0x000000080300780c */ /* 0x000fe20003704270 */
[----:B------:R-:W-:Y:S02]  /*3ef0*/  BSSY B1, `(.L_x_52) ;  /* 0x000000a000017945 */ /* 0x000fe40003800000 */
[----:B------:R-:W-:-:S04]  /*3f00*/  FMUL R132, R177, R144 ;  /* 0x00000090b1847220 */ /* 0x000fc80000400000 */
[----:B------:R-:W-:Y:S01]  /*3f10*/  FFMA R132, R133, R145, R132 ;  /* 0x0000009185847223 */ /* 0x000fe20000000084 */
[----:B------:R-:W-:-:S04]  /*3f20*/  @P1 IMAD.MOV.U32 R133, RZ, RZ, R141 ;  /* 0x000000ffff851224 */ /* 0x000fc800078e008d */
[----:B------:R-:W-:-:S04]  /*3f30*/  F2FP.BF16.F32.PACK_AB R132, RZ, R132 ;  /* 0x00000084ff84723e */ /* 0x000fc800000010ff */
[----:B--2---:R-:W-:Y:S02]  /*3f40*/  PRMT R170, R132, 0x7610, R170 ;  /* 0x0000761084aa7816 */ /* 0x004fe400000000aa */
[----:B------:R-:W-:-:S05]  /*3f50*/  @P1 MOV R132, R128 ;  /* 0x0000008000841202 */ /* 0x000fca0000000f00 */
[----:B------:R0:W-:Y:S01]  /*3f60*/  @P1 STG.E.U16 desc[UR40][R132.64+0x12], R170 ;  /* 0x000012aa84001986 */ /* 0x0001e2000c101528 */
[----:B------:R-:W-:Y:S05]  /*3f70*/  @!P0 BRA `(.L_x_53) ;  /* 0x0000000000048947 */ /* 0x000fea0003800000 */
[----:B------:R2:W5:Y:S02]  /*3f80*/  LDG.E.LTC128B.U16 R172, desc[UR40][R166.64+0x10] ;  /* 0x00001028a6ac7981 */ /* 0x000564000c1e1520 */
.L_x_53:
[----:B------:R-:W-:Y:S05]  /*3f90*/  BSYNC B1 ;  /* 0x0000000000017941 */ /* 0x000fea0003800000 */
.L_x_52:
[----:B0----5:R-:W-:Y:S01]  /*3fa0*/  IMAD.U32 R133, R172, 0x10000, RZ ;  /* 0x00010000ac857824 */ /* 0x021fe200078e00ff */
[----:B------:R-:W-:Y:S01]  /*3fb0*/  BSSY B1, `(.L_x_54) ;  /* 0x000000f000017945 */ /* 0x000fe20003800000 */
[----:B------:R-:W-:-:S04]  /*3fc0*/  IMAD.WIDE.U32 R142, R148, 0x78, R142 ;  /* 0x00000078948e7825 */ /* 0x000fc800078e008e */
[----:B------:R-:W-:Y:S01]  /*3fd0*/  FMUL R133, R133, R144 ;  /* 0x0000009085857220 */ /* 0x000fe20000400000 */
[----:B------:R-:W-:-:S03]  /*3fe0*/  IADD3 R132, P1, R146, R142, RZ ;  /* 0x0000008e92847210 */ /* 0x000fc60007f3e0ff */
[----:B------:R-:W-:Y:S01]  /*3ff0*/  FFMA R134, R134, R145, R133 ;  /* 0x0000009186867223 */ /* 0x000fe20000000085 */
[----:B------:R-:W-:-:S04]  /*4000*/  IADD3.X R133, R147, R149, R143, P1, !PT ;  /* 0x0000009593857210 */ /* 0x000fc80000ffe48f */
[----:B------:R-:W-:Y:S01]  /*4010*/  F2FP.BF16.F32.PACK_AB R134, RZ, R134 ;  /* 0x00000086ff86723e */ /* 0x000fe200000010ff */
[----:B------:R-:W-:-:S04]  /*4020*/  IMAD.WIDE.U32 R132, R153, R148, R132 ;  /* 0x0000009499847225 */ /* 0x000fc800078e0084 */
[----:B------:R0:W-:Y:S01]  /*4030*/  @P0 STG.E.U16 desc[UR40][R130.64+0x10], R134 ;  /* 0x0000108682000986 */ /* 0x0001e2000c101528 */
[----:B------:R-:W-:Y:S02]  /*4040*/  ISETP.GT.AND P0, PT, R3, 0x9, P6 ;  /* 0x000000090300780c */ /* 0x000fe40003704270 */
[----:B------:R-:W-:-:S04]  /*4050*/  IADD3 R142, P1, R14, R132, RZ ;  /* 0x000000840e8e7210 */ /* 0x000fc80007f3e0ff */
[----:B------:R-:W-:-:S03]  /*4060*/  IADD3.X R143, R15, R159, R133, P1, !PT ;  /* 0x0000009f0f8f7210 */ /* 0x000fc60000ffe485 */
[----:B------:R-:W-:-:S04]  /*4070*/  IMAD.WIDE.U32 R142, R23, R150, R142 ;  /* 0x00000096178e7225 */ /* 0x000fc800078e008e */
[----:B0-----:R-:W-:Y:S05]  /*4080*/  @!P0 BRA `(.L_x_55) ;  /* 0x0000000000048947 */ /* 0x001fea0003800000 */
[----:B------:R0:W5:Y:S02]  /*4090*/  LDG.E.LTC128B.U16 R172, desc[UR40][R166.64+0x12] ;  /* 0x00001228a6ac7981 */ /* 0x000164000c1e1520 */
.L_x_55:
[----:B------:R-:W-:Y:S05]  /*40a0*/  BSYNC B1 ;  /* 0x0000000000017941 */ /* 0x000fea0003800000 */
.L_x_54:
[----:B-----5:R-:W-:Y:S01]  /*40b0*/  IMAD.U32 R133, R172, 0x10000, RZ ;  /* 0x00010000ac857824 */ /* 0x020fe200078e00ff */
[----:B------:R-:W-:Y:S01]  /*40c0*/  LEA R132, P1, R142, R10, 0x1 ;  /* 0x0000000a8e847211 */ /* 0x000fe200078208ff */
[----:B------:R-:W-:Y:S02]  /*40d0*/  IMAD.IADD R143, R151, 0x1, R143 ;  /* 0x00000001978f7824 */ /* 0x000fe400078e028f */
[----:B------:R-:W-:Y:S01]  /*40e0*/  FMUL R134, R133, R144 ;  /* 0x0000009085867220 */ /* 0x000fe20000400000 */
[----:B------:R-:W-:Y:S02]  /*40f0*/  IMAD.SHL.U32 R155, R12, 0x100, RZ ;  /* 0x000001000c9b7824 */ /* 0x000fe400078e00ff */
[----:B------:R-:W-:Y:S01]  /*4100*/  LEA.HI.X R133, R142, R11, R143, 0x1, P1 ;  /* 0x0000000b8e857211 */ /* 0x000fe200008f0c8f */
[----:B------:R-:W-:Y:S01]  /*4110*/  FFMA R134, R135, R145, R134 ;  /* 0x0000009187867223 */ /* 0x000fe20000000086 */
[----:B------:R-:W-:Y:S01]  /*4120*/  IADD3 R154, P1, R154, R168, RZ ;  /* 0x000000a89a9a7210 */ /* 0x000fe20007f3e0ff */
[----:B------:R-:W-:Y:S01]  /*4130*/  IMAD.WIDE.U32 R164, R148, 0x78, R164 ;  /* 0x0000007894a47825 */ /* 0x000fe200078e00a4 */
[----:B------:R-:W-:-:S02]  /*4140*/  SHF.L.U64.HI R143, R12, 0x8, R13 ;  /* 0x000000080c8f7819 */ /* 0x000fc4000001020d */
[----:B------:R-:W-:Y:S01]  /*4150*/  F2FP.BF16.F32.PACK_AB R135, RZ, R134 ;  /* 0x00000086ff87723e */ /* 0x000fe200000010ff */
[----:B------:R-:W-:Y:S01]  /*4160*/  IMAD.X R157, R175, 0x1, R157, P1 ;  /* 0x00000001af9d7824 */ /* 0x000fe200008e069d */
[C---:B------:R-:W-:Y:S02]  /*4170*/  LEA R156, P1, R154.reuse, R10, 0x1 ;  /* 0x0000000a9a9c7211 */ /* 0x040fe400078208ff */
[----:B------:R-:W-:Y:S02]  /*4180*/  PRMT R142, R135, 0x7610, R142 ;  /* 0x00007610878e7816 */ /* 0x000fe4000000008e */
[----:B------:R-:W-:Y:S02]  /*4190*/  LEA.HI.X R157, R154, R11, R157, 0x1, P1 ;  /* 0x0000000b9a9d7211 */ /* 0x000fe400008f0c9d */
[----:B------:R-:W-:Y:S01]  /*41a0*/  IADD3 R134, P1, R173, R6, RZ ;  /* 0x00000006ad867210 */ /* 0x000fe20007f3e0ff */
[----:B------:R0:W-:Y:S04]  /*41b0*/  @P0 STG.E.U16 desc[UR40][R130.64+0x12], R142 ;  /* 0x0000128e82000986 */ /* 0x0001e8000c101528 */
[----:B------:R-:W-:Y:S01]  /*41c0*/  IMAD.X R135, R171, 0x1, R7, P1 ;  /* 0x00000001ab877824 */ /* 0x000fe200008e0607 */
[----:B------:R-:W-:-:S04]  /*41d0*/  IADD3 R12, P0, P1, R161, R128, R155 ;  /* 0x00000080a10c7210 */ /* 0x000fc8000791e09b */
[----:B------:R-:W-:Y:S02]  /*41e0*/  IADD3.X R13, R163, R141, R143, P0, P1 ;  /* 0x0000008da30d7210 */ /* 0x000fe400007e248f */
[----:B------:R-:W-:Y:S02]  /*41f0*/  IADD3 R146, P0, R146, R164, RZ ;  /* 0x000000a492927210 */ /* 0x000fe40007f1e0ff */
[----:B------:R-:W-:Y:S02]  /*4200*/  ISETP.GT.AND P1, PT, R152, 0x100, PT ;  /* 0x000001009800780c */ /* 0x000fe40003f24270 */
[----:B------:R-:W-:Y:S02]  /*4210*/  IADD3.X R147, R147, R149, R165, P0, !PT ;  /* 0x0000009593937210 */ /* 0x000fe400007fe4a5 */
[----:B------:R-:W-:-:S13]  /*4220*/  ISETP.GT.AND P0, PT, R3, RZ, P1 ;  /* 0x000000ff0300720c */ /* 0x000fda0000f04270 */
[----:B------:R-:W2:Y:S01]  /*4230*/  @P0 LDG.E.LTC128B.U16 R172, desc[UR40][R156.64] ;  /* 0x000000289cac0981 */ /* 0x000ea2000c1e1520 */
[----:B------:R-:W-:Y:S01]  /*4240*/  BSSY B1, `(.L_x_56) ;  /* 0x000000d000017945 */ /* 0x000fe20003800000 */
[----:B--2---:R-:W-:-:S04]  /*4250*/  IMAD.U32 R149, R172, 0x10000, RZ ;  /* 0x00010000ac957824 */ /* 0x004fc800078e00ff */
[----:B------:R-:W-:-:S04]  /*4260*/  FMUL R149, R149, R144 ;  /* 0x0000009095957220 */ /* 0x000fc80000400000 */
[----:B------:R-:W-:-:S05]  /*4270*/  FFMA R149, R120, R145, R149 ;  /* 0x0000009178957223 */ /* 0x000fca0000000095 */
[----:B------:R-:W-:-:S04]  /*4280*/  F2FP.BF16.F32.PACK_AB R149, RZ, R149 ;  /* 0x00000095ff95723e */ /* 0x000fc800000010ff */
[----:B------:R-:W-:Y:S01]  /*4290*/  PRMT R120, R149, 0x7610, R120 ;  /* 0x0000761095787816 */ /* 0x000fe20000000078 */
[----:B------:R-:W-:-:S04]  /*42a0*/  IMAD.WIDE.U32 R148, R153, R148, R146 ;  /* 0x0000009499947225 */ /* 0x000fc800078e0092 */
[----:B------:R0:W-:Y:S01]  /*42b0*/  @P0 STG.E.U16 desc[UR40][R134.64], R120 ;  /* 0x0000007886000986 */ /* 0x0001e2000c101528 */
[----:B------:R-:W-:-:S04]  /*42c0*/  IADD3 R14, P0, R14, R148, RZ ;  /* 0x000000940e0e7210 */ /* 0x000fc80007f1e0ff */
[----:B------:R-:W-:Y:S02]  /*42d0*/  IADD3.X R15, R15, R159, R149, P0, !PT ;  /* 0x0000009f0f0f7210 */ /* 0x000fe400007fe495 */
[----:B------:R-:W-:-:S13]  /*42e0*/  ISETP.GT.AND P0, PT, R3, 0x1, P1 ;  /* 0x000000010300780c */ /* 0x000fda0000f04270 */
[----:B0-----:R-:W-:Y:S05]  /*42f0*/  @!P0 BRA `(.L_x_57) ;  /* 0x0000000000048947 */ /* 0x001fea0003800000 */
[----:B------:R0:W5:Y:S02]  /*4300*/  LDG.E.LTC128B.U16 R172, desc[UR40][R132.64+0x2] ;  /* 0x0000022884ac7981 */ /* 0x000164000c1e1520 */
.L_x_57:
[----:B------:R-:W-:Y:S05]  /*4310*/  BSYNC B1 ;  /* 0x0000000000017941 */ /* 0x000fea0003800000 */
.L_x_56:
[----:B-----5:R-:W-:Y:S01]  /*4320*/  IMAD.U32 R147, R172, 0x10000, RZ ;  /* 0x00010000ac937824 */ /* 0x020fe200078e00ff */
[----:B------:R-:W-:Y:S03]  /*4330*/  BSSY B1, `(.L_x_58) ;  /* 0x0000012000017945 */ /* 0x000fe60003800000 */
[----:B------:R-:W-:-:S04]  /*4340*/  FMUL R120, R147, R144 ;  /* 0x0000009093787220 */ /* 0x000fc80000400000 */
[----:B------:R-:W-:-:S05]  /*4350*/  FFMA R120, R121, R145, R120 ;  /* 0x0000009179787223 */ /* 0x000fca0000000078 */
[----:B------:R-:W-:-:S04]  /*4360*/  F2FP.BF16.F32.PACK_AB R120, RZ, R120 ;  /* 0x00000078ff78723e */ /* 0x000fc800000010ff */
[----:B------:R-:W-:Y:S01]  /*4370*/  PRMT R142, R120, 0x7610, R142 ;  /* 0x00007610788e7816 */ /* 0x000fe2000000008e */
[----:B------:R-:W-:-:S04]  /*4380*/  IMAD.WIDE.U32 R120, R23, R150, R14 ;  /* 0x0000009617787225 */ /* 0x000fc800078e000e */
[----:B------:R2:W-:Y:S01]  /*4390*/  @P0 STG.E.U16 desc[UR40][R134.64+0x2], R142 ;  /* 0x0000028e86000986 */ /* 0x0005e2000c101528 */
[----:B------:R-:W-:Y:S01]  /*43a0*/  LEA R14, P0, R158, R10, 0x1 ;  /* 0x0000000a9e0e7211 */ /* 0x000fe200078008ff */
[----:B------:R-:W-:-:S03]  /*43b0*/  IMAD.IADD R151, R151, 0x1, R121 ;  /* 0x0000000197977824 */ /* 0x000fc600078e0279 */
[----:B------:R-:W-:Y:S02]  /*43c0*/  LEA.HI.X R15, R158, R11, R160, 0x1, P0 ;  /* 0x0000000b9e0f7211 */ /* 0x000fe400000f0ca0 */
[----:B------:R-:W-:-:S04]  /*43d0*/  LEA R10, P0, R120, R10, 0x1 ;  /* 0x0000000a780a7211 */ /* 0x000fc800078008ff */
[----:B------:R-:W-:Y:S02]  /*43e0*/  LEA.HI.X R11, R120, R11, R151, 0x1, P0 ;  /* 0x0000000b780b7211 */ /* 0x000fe400000f0c97 */
[----:B------:R-:W-:-:S05]  /*43f0*/  IADD3 R120, P0, R134, R161, RZ ;  /* 0x000000a186787210 */ /* 0x000fca0007f1e0ff */
[----:B------:R-:W-:Y:S01]  /*4400*/  IMAD.X R121, R135, 0x1, R163, P0 ;  /* 0x0000000187797824 */ /* 0x000fe200000e06a3 */
[----:B------:R-:W-:-:S04]  /*4410*/  ISETP.GT.AND P0, PT, R152, 0x108, PT ;  /* 0x000001089800780c */ /* 0x000fc80003f04270 */
[----:B------:R-:W-:-:S13]  /*4420*/  ISETP.GT.AND P5, PT, R3, RZ, P0 ;  /* 0x000000ff0300720c */ /* 0x000fda00007a4270 */
[----:B--2---:R-:W-:Y:S05]  /*4430*/  @!P5 BRA `(.L_x_59) ;  /* 0x000000000004d947 */ /* 0x004fea0003800000 */
[----:B------:R2:W5:Y:S02]  /*4440*/  LDG.E.LTC128B.U16 R172, desc[UR40][R14.64] ;  /* 0x000000280eac7981 */ /* 0x000564000c1e1520 */
.L_x_59:
[----:B------:R-:W-:Y:S05]  /*4450*/  BSYNC B1 ;  /* 0x0000000000017941 */ /* 0x000fea0003800000 */
.L_x_58:
[----:B--2--5:R-:W-:Y:S01]  /*4460*/  IMAD.U32 R15, R172, 0x10000, RZ ;  /* 0x00010000ac0f7824 */ /* 0x024fe200078e00ff */
[----:B------:R-:W-:Y:S03]  /*4470*/  BSSY B1, `(.L_x_60) ;  /* 0x0000008000017945 */ /* 0x000fe60003800000 */
[----:B------:R-:W-:-:S04]  /*4480*/  FMUL R15, R15, R144 ;  /* 0x000000900f0f7220 */ /* 0x000fc80000400000 */
[----:B------:R-:W-:-:S05]  /*4490*/  FFMA R15, R122, R145, R15 ;  /* 0x000000917a0f7223 */ /* 0x000fca000000000f */
[----:B------:R-:W-:-:S05]  /*44a0*/  F2FP.BF16.F32.PACK_AB R15, RZ, R15 ;  /* 0x0000000fff0f723e */ /* 0x000fca00000010ff */
[----:B------:R2:W-:Y:S01]  /*44b0*/  @P5 STG.E.U16 desc[UR40][R120.64], R15 ;  /* 0x0000000f78005986 */ /* 0x0005e2000c101528 */
[----:B------:R-:W-:-:S13]  /*44c0*/  ISETP.GT.AND P5, PT, R3, 0x1, P0 ;  /* 0x000000010300780c */ /* 0x000fda00007a4270 */
[----:B--2---:R-:W-:Y:S05]  /*44d0*/  @!P5 BRA `(.L_x_61) ;  /* 0x000000000004d947 */ /* 0x004fea0003800000 */
[----:B------:R2:W5:Y:S02]  /*44e0*/  LDG.E.LTC128B.U16 R172, desc[UR40][R10.64+0x2] ;  /* 0x000002280aac7981 */ /* 0x000564000c1e1520 */
.L_x_61:
[----:B------:R-:W-:Y:S05]  /*44f0*/  BSYNC B1 ;  /* 0x0000000000017941 */ /* 0x000fea0003800000 */
.L_x_60:
[----:B-----5:R-:W-:Y:S01]  /*4500*/  IMAD.U32 R15, R172, 0x10000, RZ ;  /* 0x00010000ac0f7824 */ /* 0x020fe200078e00ff */
[----:B------:R-:W-:Y:S03]  /*4510*/  BSSY B1, `(.L_x_62) ;  /* 0x0000008000017945 */ /* 0x000fe60003800000 */
[----:B------:R-:W-:-:S04]  /*4520*/  FMUL R14, R15, R144 ;  /* 0x000000900f0e7220 */ /* 0x000fc80000400000 */
[----:B------:R-:W-:-:S05]  /*4530*/  FFMA R14, R123, R145, R14 ;  /* 0x000000917b0e7223 */ /* 0x000fca000000000e */
[----:B------:R-:W-:-:S05]  /*4540*/  F2FP.BF16.F32.PACK_AB R14, RZ, R14 ;  /* 0x0000000eff0e723e */ /* 0x000fca00000010ff */
[----:B------:R0:W-:Y:S01]  /*4550*/  @P5 STG.E.U16 desc[UR40][R120.64+0x2], R14 ;  /* 0x0000020e78005986 */ /* 0x0001e2000c101528 */
[----:B------:R-:W-:-:S13]  /*4560*/  ISETP.GT.AND P5, PT, R3, 0x8, P1 ;  /* 0x000000080300780c */ /* 0x000fda0000fa4270 */
[----:B0-----:R-:W-:Y:S05]  /*4570*/  @!P5 BRA `(.L_x_63) ;  /* 0x000000000004d947 */ /* 0x001fea0003800000 */
[----:B------:R0:W5:Y:S02]  /*4580*/  LDG.E.LTC128B.U16 R172, desc[UR40][R132.64+0x10] ;  /* 0x0000102884ac7981 */ /* 0x000164000c1e1520 */
.L_x_63:
[----:B------:R-:W-:Y:S05]  /*4590*/  BSYNC B1 ;  /* 0x0000000000017941 */ /* 0x000fea0003800000 */
.L_x_62:
[----:B-----5:R-:W-:Y:S01]  /*45a0*/  IMAD.U32 R15, R172, 0x10000, RZ ;  /* 0x00010000ac0f7824 */ /* 0x020fe200078e00ff */
[----:B------:R-:W-:Y:S01]  /*45b0*/  BSSY B1, `(.L_x_64) ;  /* 0x000000b000017945 */ /* 0x000fe20003800000 */
[----:B------:R-:W-:Y:S02]  /*45c0*/  @P5 IMAD.MOV.U32 R14, RZ, RZ, R134 ;  /* 0x000000ffff0e5224 */ /* 0x000fe400078e0086 */
[----:B------:R-:W-:-:S04]  /*45d0*/  FMUL R15, R15, R144 ;  /* 0x000000900f0f7220 */ /* 0x000fc80000400000 */
[----:B------:R-:W-:-:S05]  /*45e0*/  FFMA R15, R124, R145, R15 ;  /* 0x000000917c0f7223 */ /* 0x000fca000000000f */
[----:B------:R-:W-:-:S04]  /*45f0*/  F2FP.BF16.F32.PACK_AB R15, RZ, R15 ;  /* 0x0000000fff0f723e */ /* 0x000fc800000010ff */
[----:B------:R-:W-:Y:S01]  /*4600*/  PRMT R23, R15, 0x7610, R23 ;  /* 0x000076100f177816 */ /* 0x000fe20000000017 */
[----:B------:R-:W-:-:S05]  /*4610*/  @P5 IMAD.MOV.U32 R15, RZ, RZ, R135 ;  /* 0x000000ffff0f5224 */ /* 0x000fca00078e0087 */
[----:B------:R0:W-:Y:S01]  /*4620*/  @P5 STG.E.U16 desc[UR40][R14.64+0x10], R23 ;  /* 0x000010170e005986 */ /* 0x0001e2000c101528 */
[----:B------:R-:W-:-:S13]  /*4630*/  ISETP.GT.AND P5, PT, R3, 0x9, P1 ;  /* 0x000000090300780c */ /* 0x000fda0000fa4270 */
[----:B0-----:R-:W-:Y:S05]  /*4640*/  @!P5 BRA `(.L_x_65) ;  /* 0x000000000004d947 */ /* 0x001fea0003800000 */
[----:B------:R0:W5:Y:S02]  /*4650*/  LDG.E.LTC128B.U16 R172, desc[UR40][R132.64+0x12] ;  /* 0x0000122884ac7981 */ /* 0x000164000c1e1520 */
.L_x_65:
[----:B------:R-:W-:Y:S05]  /*4660*/  BSYNC B1 ;  /* 0x0000000000017941 */ /* 0x000fea0003800000 */
.L_x_64:
[----:B-----5:R-:W-:Y:S01]  /*4670*/  IMAD.U32 R15, R172, 0x10000, RZ ;  /* 0x00010000ac0f7824 */ /* 0x020fe200078e00ff */
[----:B------:R-:W-:Y:S03]  /*4680*/  BSSY B1, `(.L_x_66) ;  /* 0x000000d000017945 */ /* 0x000fe60003800000 */
[----:B------:R-:W-:Y:S01]  /*4690*/  FMUL R14, R15, R144 ;  /* 0x000000900f0e7220 */ /* 0x000fe20000400000 */
[----:B------:R-:W-:-:S03]  /*46a0*/  @P5 IMAD.MOV.U32 R15, RZ, RZ, R135 ;  /* 0x000000ffff0f5224 */ /* 0x000fc600078e0087 */
[----:B------:R-:W-:-:S05]  /*46b0*/  FFMA R14, R125, R145, R14 ;  /* 0x000000917d0e7223 */ /* 0x000fca000000000e */
[----:B------:R-:W-:-:S04]  /*46c0*/  F2FP.BF16.F32.PACK_AB R14, RZ, R14 ;  /* 0x0000000eff0e723e */ /* 0x000fc800000010ff */
[----:B------:R-:W-:Y:S01]  /*46d0*/  PRMT R23, R14, 0x7610, R23 ;  /* 0x000076100e177816 */ /* 0x000fe20000000017 */
[----:B------:R-:W-:-:S05]  /*46e0*/  @P5 IMAD.MOV.U32 R14, RZ, RZ, R134 ;  /* 0x000000ffff0e5224 */ /* 0x000fca00078e0086 */
[----:B------:R0:W-:Y:S01]  /*46f0*/  @P5 STG.E.U16 desc[UR40][R14.64+0x12], R23 ;  /* 0x000012170e005986 */ /* 0x0001e2000c101528 */
[----:B------:R-:W-:-:S05]  /*4700*/  IADD3 R122, P5, R134, R161, RZ ;  /* 0x000000a1867a7210 */ /* 0x000fca0007fbe0ff */
[----:B------:R-:W-:Y:S01]  /*4710*/  IMAD.X R123, R135, 0x1, R163, P5 ;  /* 0x00000001877b7824 */ /* 0x000fe200028e06a3 */
[----:B------:R-:W-:-:S13]  /*4720*/  ISETP.GT.AND P5, PT, R3, 0x8, P0 ;  /* 0x000000080300780c */ /* 0x000fda00007a4270 */
[----:B0-----:R-:W-:Y:S05]  /*4730*/  @!P5 BRA `(.L_x_67) ;  /* 0x000000000004d947 */ /* 0x001fea0003800000 */
[----:B------:R0:W5:Y:S02]  /*4740*/  LDG.E.LTC128B.U16 R172, desc[UR40][R10.64+0x10] ;  /* 0x000010280aac7981 */ /* 0x000164000c1e1520 */
.L_x_67:
[----:B------:R-:W-:Y:S05]  /*4750*/  BSYNC B1 ;  /* 0x0000000000017941 */ /* 0x000fea0003800000 */
.L_x_66:
[----:B-----5:R-:W-:Y:S01]  /*4760*/  SHF.L.U32 R15, R172, 0x10, RZ ;  /* 0x00000010ac0f7819 */ /* 0x020fe200000006ff */
[----:B------:R-:W-:Y:S04]  /*4770*/  BSSY B1, `(.L_x_68) ;  /* 0x000000c000017945 */ /* 0x000fe80003800000 */
[----:B------:R-:W-:-:S04]  /*4780*/  FMUL R15, R15, R144 ;  /* 0x000000900f0f7220 */ /* 0x000fc80000400000 */
[----:B------:R-:W-:-:S05]  /*4790*/  FFMA R15, R126, R145, R15 ;  /* 0x000000917e0f7223 */ /* 0x000fca000000000f */
[----:B------:R-:W-:-:S05]  /*47a0*/  F2FP.BF16.F32.PACK_AB R15, RZ, R15 ;  /* 0x0000000fff0f723e */ /* 0x000fca00000010ff */
[----:B------:R1:W-:Y:S01]  /*47b0*/  @P5 STG.E.U16 desc[UR40][R122.64+0x10], R15 ;  /* 0x0000100f7a005986 */ /* 0x0003e2000c101528 */
[----:B------:R-:W-:-:S05]  /*47c0*/  IADD3 R14, P5, R155, R128, RZ ;  /* 0x000000809b0e7210 */ /* 0x000fca0007fbe0ff */
[----:B-1----:R-:W-:Y:S01]  /*47d0*/  IMAD.X R15, R141, 0x1, R143, P5 ;  /* 0x000000018d0f7824 */ /* 0x002fe200028e068f */
[----:B------:R-:W-:-:S05]  /*47e0*/  IADD3 R120, P5, R161, R14, RZ ;  /* 0x0000000ea1787210 */ /* 0x000fca0007fbe0ff */
[----:B------:R-:W-:Y:S01]  /*47f0*/  IMAD.X R121, R163, 0x1, R15, P5 ;  /* 0x00000001a3797824 */ /* 0x000fe200028e060f */
[----:B------:R-:W-:-:S13]  /*4800*/  ISETP.GT.AND P5, PT, R3, 0x9, P0 ;  /* 0x000000090300780c */ /* 0x000fda00007a4270 */
[----:B------:R-:W-:Y:S05]  /*4810*/  @!P5 BRA `(.L_x_69) ;  /* 0x000000000004d947 */ /* 0x000fea0003800000 */
[----:B------:R1:W5:Y:S02]  /*4820*/  LDG.E.LTC128B.U16 R172, desc[UR40][R10.64+0x12] ;  /* 0x000012280aac7981 */ /* 0x000364000c1e1520 */
.L_x_69:
[----:B------:R-:W-:Y:S05]  /*4830*/  BSYNC B1 ;  /* 0x0000000000017941 */ /* 0x000fea0003800000 */
.L_x_68:
        /* <DEDUP_REMOVED lines=9> */
.L_x_71:
[----:B------:R-:W-:Y:S05]  /*48d0*/  BSYNC B1 ;  /* 0x0000000000017941 */ /* 0x000fea0003800000 */
.L_x_70:
        /* <DEDUP_REMOVED lines=9> */
.L_x_73:
[----:B------:R-:W-:Y:S05]  /*4970*/  BSYNC B1 ;  /* 0x0000000000017941 */ /* 0x000fea0003800000 */
.L_x_72:
        /* <DEDUP_REMOVED lines=9> */
.L_x_75:
[----:B------:R-:W-:Y:S05]  /*4a10*/  BSYNC B1 ;  /* 0x0000000000017941 */ /* 0x000fea0003800000 */
.L_x_74:
        /* <DEDUP_REMOVED lines=9> */
.L_x_77:
[----:B------:R-:W-:Y:S05]  /*4ab0*/  BSYNC B1 ;  /* 0x0000000000017941 */ /* 0x000fea0003800000 */
.L_x_76:
        /* <DEDUP_REMOVED lines=9> */
.L_x_79:
[----:B------:R-:W-:Y:S05]  /*4b50*/  BSYNC B1 ;  /* 0x0000000000017941 */ /* 0x000fea0003800000 */
.L_x_78:
        /* <DEDUP_REMOVED lines=9> */
.L_x_81:
[----:B------:R-:W-:Y:S05]  /*4bf0*/  BSYNC B1 ;  /* 0x0000000000017941 */ /* 0x000fea0003800000 */
.L_x_80:
        /* <DEDUP_REMOVED lines=9> */
.L_x_83:
[----:B------:R-:W-:Y:S05]  /*4c90*/  BSYNC B1 ;  /* 0x0000000000017941 */ /* 0x000fea0003800000 */
.L_x_82:
        /* <DEDUP_REMOVED lines=9> */
.L_x_85:
[----:B------:R-:W-:Y:S05]  /*4d30*/  BSYNC B1 ;  /* 0x0000000000017941 */ /* 0x000fea0003800000 */
.L_x_84:
        /* <DEDUP_REMOVED lines=9> */
.L_x_87:
[----:B------:R-:W-:Y:S05]  /*4dd0*/  BSYNC B1 ;  /* 0x0000000000017941 */ /* 0x000fea0003800000 */
.L_x_86:
[----:B-----5:R-:W-:Y:S01]  /*4de0*/  IMAD.U32 R23, R172, 0x10000, RZ ;  /* 0x00010000ac177824 */ /* 0x020fe200078e00ff */
[----:B------:R-:W-:Y:S01]  /*4df0*/  BSSY B1, `(.L_x_88) ;  /* 0x000000a000017945 */ /* 0x000fe20003800000 */
[----:B------:R-:W-:Y:S02]  /*4e00*/  @P5 IMAD.MOV.U32 R112, RZ, RZ, R128 ;  /* 0x000000ffff705224 */ /* 0x000fe400078e0080 */
[----:B------:R-:W-:Y:S01]  /*4e10*/  FMUL R23, R23, R144 ;  /* 0x0000009017177220 */ /* 0x000fe20000400000 */
[----:B------:R-:W-:-:S03]  /*4e20*/  @P5 IMAD.MOV.U32 R113, RZ, RZ, R141 ;  /* 0x000000ffff715224 */ /* 0x000fc600078e008d */
[----:B------:R-:W-:-:S05]  /*4e30*/  FFMA R23, R104, R145, R23 ;  /* 0x0000009168177223 */ /* 0x000fca0000000017 */
[----:B------:R-:W-:-:S05]  /*4e40*/  F2FP.BF16.F32.PACK_AB R23, RZ, R23 ;  /* 0x00000017ff17723e */ /* 0x000fca00000010ff */
[----:B------:R0:W-:Y:S01]  /*4e50*/  @P5 STG.E.U16 desc[UR40][R112.64+0x20], R23 ;  /* 0x0000201770005986 */ /* 0x0001e2000c101528 */
[----:B------:R-:W-:-:S13]  /*4e60*/  ISETP.GT.AND P5, PT, R3, 0x11, P2 ;  /* 0x000000110300780c */ /* 0x000fda00017a4270 */
[----:B0-----:R-:W-:Y:S05]  /*4e70*/  @!P5 BRA `(.L_x_89) ;  /* 0x000000000004d947 */ /* 0x001fea0003800000 */
[----:B------:R0:W5:Y:S02]  /*4e80*/  LDG.E.LTC128B.U16 R172, desc[UR40][R136.64+0x22] ;  /* 0x0000222888ac7981 */ /* 0x000164000c1e1520 */
.L_x_89:
[----:B------:R-:W-:Y:S05]  /*4e90*/  BSYNC B1 ;  /* 0x0000000000017941 */ /* 0x000fea0003800000 */
.L_x_88:
[----:B-----5:R-:W-:Y:S01]  /*4ea0*/  IMAD.U32 R23, R172, 0x10000, RZ ;  /* 0x00010000ac177824 */ /* 0x020fe200078e00ff */
[----:B------:R-:W-:Y:S03]  /*4eb0*/  BSSY B1, `(.L_x_90) ;  /* 0x000000b000017945 */ /* 0x000fe60003800000 */
[----:B------:R-:W-:-:S04]  /*4ec0*/  FMUL R104, R23, R144 ;  /* 0x0000009017687220 */ /* 0x000fc80000400000 */
[----:B------:R-:W-:Y:S01]  /*4ed0*/  FFMA R104, R105, R145, R104 ;  /* 0x0000009169687223 */ /* 0x000fe20000000068 */
[----:B------:R-:W-:-:S04]  /*4ee0*/  @P5 IMAD.MOV.U32 R105, RZ, RZ, R141 ;  /* 0x000000ffff695224 */ /* 0x000fc800078e008d */
[----:B------:R-:W-:-:S04]  /*4ef0*/  F2FP.BF16.F32.PACK_AB R104, RZ, R104 ;  /* 0x00000068ff68723e */ /* 0x000fc800000010ff */
[----:B------:R-:W-:Y:S01]  /*4f00*/  PRMT R23, R104, 0x7610, R23 ;  /* 0x0000761068177816 */ /* 0x000fe20000000017 */
[----:B------:R-:W-:-:S05]  /*4f10*/  @P5 IMAD.MOV.U32 R104, RZ, RZ, R128 ;  /* 0x000000ffff685224 */ /* 0x000fca00078e0080 */
[----:B------:R0:W-:Y:S01]  /*4f20*/  @P5 STG.E.U16 desc[UR40][R104.64+0x22], R23 ;  /* 0x0000221768005986 */ /* 0x0001e2000c101528 */
[----:B------:R-:W-:-:S13]  /*4f30*/  ISETP.GT.AND P5, PT, R3, 0x10, P6 ;  /* 0x000000100300780c */ /* 0x000fda00037a4270 */
[----:B0-----:R-:W-:Y:S05]  /*4f40*/  @!P5 BRA `(.L_x_91) ;  /* 0x000000000004d947 */ /* 0x001fea0003800000 */
[----:B------:R0:W5:Y:S02]  /*4f50*/  LDG.E.LTC128B.U16 R172, desc[UR40][R166.64+0x20] ;  /* 0x00002028a6ac7981 */ /* 0x000164000c1e1520 */
.L_x_91:
[----:B------:R-:W-:Y:S05]  /*4f60*/  BSYNC B1 ;  /* 0x0000000000017941 */ /* 0x000fea0003800000 */
.L_x_90:
        /* <DEDUP_REMOVED lines=11> */
.L_x_93:
[----:B------:R-:W-:Y:S05]  /*5020*/  BSYNC B1 ;  /* 0x0000000000017941 */ /* 0x000fea0003800000 */
.L_x_92:
[----:B-----5:R-:W-:Y:S01]  /*5030*/  SHF.L.U32 R23, R172, 0x10, RZ ;  /* 0x00000010ac177819 */ /* 0x020fe200000006ff */
[----:B------:R-:W-:Y:S01]  /*5040*/  @P5 IMAD.MOV.U32 R105, RZ, RZ, R131 ;  /* 0x000000ffff695224 */ /* 0x000fe200078e0083 */
[----:B------:R-:W-:Y:S03]  /*5050*/  BSSY B1, `(.L_x_94) ;  /* 0x000000a000017945 */ /* 0x000fe60003800000 */
        /* <DEDUP_REMOVED lines=9> */
.L_x_95:
[----:B------:R-:W-:Y:S05]  /*50f0*/  BSYNC B1 ;  /* 0x0000000000017941 */ /* 0x000fea0003800000 */
.L_x_94:
        /* <DEDUP_REMOVED lines=11> */
.L_x_97:
[----:B------:R-:W-:Y:S05]  /*51b0*/  BSYNC B1 ;  /* 0x0000000000017941 */ /* 0x000fea0003800000 */
.L_x_96:
        /* <DEDUP_REMOVED lines=12> */
.L_x_99:
[----:B------:R-:W-:Y:S05]  /*5280*/  BSYNC B1 ;  /* 0x0000000000017941 */ /* 0x000fea0003800000 */
.L_x_98:
        /* <DEDUP_REMOVED lines=11> */
.L_x_101:
[----:B------:R-:W-:Y:S05]  /*5340*/  BSYNC B1 ;  /* 0x0000000000017941 */ /* 0x000fea0003800000 */
.L_x_100:
[----:B-----5:R-:W-:Y:S02]  /*5350*/  IMAD.U32 R23, R172, 0x10000, RZ ;  /* 0x00010000ac177824 */ /* 0x020fe400078e00ff */
        /* <DEDUP_REMOVED lines=8> */
[----:B------:R-:W2:Y:S01]  /*53e0*/  @P5 LDG.E.LTC128B.U16 R172, desc[UR40][R132.64+0x20] ;  /* 0x0000202884ac5981 */ /* 0x000ea2000c1e1520 */
[----:B------:R-:W-:Y:S01]  /*53f0*/  BSSY B1, `(.L_x_102) ;  /* 0x0000009000017945 */ /* 0x000fe20003800000 */
[----:B--2---:R-:W-:-:S04]  /*5400*/  IMAD.U32 R23, R172, 0x10000, RZ ;  /* 0x00010000ac177824 */ /* 0x004fc800078e00ff */
[----:B------:R-:W-:-:S04]  /*5410*/  FMUL R23, R23, R144 ;  /* 0x0000009017177220 */ /* 0x000fc80000400000 */
[----:B------:R-:W-:-:S05]  /*5420*/  FFMA R23, R96, R145, R23 ;  /* 0x0000009160177223 */ /* 0x000fca0000000017 */
[----:B------:R-:W-:-:S05]  /*5430*/  F2FP.BF16.F32.PACK_AB R23, RZ, R23 ;  /* 0x00000017ff17723e */ /* 0x000fca00000010ff */
[----:B------:R0:W-:Y:S01]  /*5440*/  @P5 STG.E.U16 desc[UR40][R14.64+0x20], R23 ;  /* 0x000020170e005986 */ /* 0x0001e2000c101528 */
[----:B------:R-:W-:-:S13]  /*5450*/  ISETP.GT.AND P5, PT, R3, 0x11, P1 ;  /* 0x000000110300780c */ /* 0x000fda0000fa4270 */
[----:B0-----:R-:W-:Y:S05]  /*5460*/  @!P5 BRA `(.L_x_103) ;  /* 0x000000000004d947 */ /* 0x001fea0003800000 */
[----:B------:R0:W5:Y:S02]  /*5470*/  LDG.E.LTC128B.U16 R172, desc[UR40][R132.64+0x22] ;  /* 0x0000222884ac7981 */ /* 0x000164000c1e1520 */
.L_x_103:
[----:B------:R-:W-:Y:S05]  /*5480*/  BSYNC B1 ;  /* 0x0000000000017941 */ /* 0x000fea0003800000 */
.L_x_102:
[----:B-----5:R-:W-:Y:S01]  /*5490*/  IMAD.U32 R23, R172, 0x10000, RZ ;  /* 0x00010000ac177824 */ /* 0x020fe200078e00ff */
        /* <DEDUP_REMOVED lines=8> */
.L_x_105:
[----:B------:R-:W-:Y:S05]  /*5520*/  BSYNC B1 ;  /* 0x0000000000017941 */ /* 0x000fea0003800000 */
.L_x_104:
        /* <DEDUP_REMOVED lines=9> */
.L_x_107:
[----:B------:R-:W-:Y:S05]  /*55c0*/  BSYNC B1 ;  /* 0x0000000000017941 */ /* 0x000fea0003800000 */
.L_x_106:
        /* <DEDUP_REMOVED lines=9> */
.L_x_109:
[----:B------:R-:W-:Y:S05]  /*5660*/  BSYNC B1 ;  /* 0x0000000000017941 */ /* 0x000fea0003800000 */
.L_x_108:
        /* <DEDUP_REMOVED lines=9> */
.L_x_111:
[----:B------:R-:W-:Y:S05]  /*5700*/  BSYNC B1 ;  /* 0x0000000000017941 */ /* 0x000fea0003800000 */
.L_x_110:
        /* <DEDUP_REMOVED lines=9> */
.L_x_113:
[----:B------:R-:W-:Y:S05]  /*57a0*/  BSYNC B1 ;  /* 0x0000000000017941 */ /* 0x000fea0003800000 */
.L_x_112:
[----:B-----5:R-:W-:Y:S01]  /*57b0*/  SHF.L.U32 R23, R172, 0x10, RZ ;  /* 0x00000010ac177819 */ /* 0x020fe200000006ff */
[----:B------:R-:W-:Y:S04]  /*57c0*/  BSSY B1, `(.L_x_114) ;  /* 0x0000008000017945 */ /* 0x000fe80003800000 */
[----:B------:R-:W-:-:S04]  /*57d0*/  FMUL R23, R23, R144 ;  /* 0x0000009017177220 */ /* 0x000fc80000400000 */
[----:B------:R-:W-:-:S05]  /*57e0*/  FFMA R23, R102, R145, R23 ;  /* 0x0000009166177223 */ /* 0x000fca0000000017 */
[----:B------:R-:W-:-:S05]  /*57f0*/  F2FP.BF16.F32.PACK_AB R23, RZ, R23 ;  /* 0x00000017ff17723e */ /* 0x000fca00000010ff */
[----:B------:R0:W-:Y:S01]  /*5800*/  @P5 STG.E.U16 desc[UR40][R12.64+0x30], R23 ;  /* 0x000030170c005986 */ /* 0x0001e2000c101528 */
[----:B------:R-:W-:-:S13]  /*5810*/  ISETP.GT.AND P5, PT, R3, 0x19, P0 ;  /* 0x000000190300780c */ /* 0x000fda00007a4270 */
[----:B0-----:R-:W-:Y:S05]  /*5820*/  @!P5 BRA `(.L_x_115) ;  /* 0x000000000004d947 */ /* 0x001fea0003800000 */
[----:B------:R0:W5:Y:S02]  /*5830*/  LDG.E.LTC128B.U16 R172, desc[UR40][R10.64+0x32] ;  /* 0x000032280aac7981 */ /* 0x000164000c1e1520 */
.L_x_115:
[----:B------:R-:W-:Y:S05]  /*5840*/  BSYNC B1 ;  /* 0x0000000000017941 */ /* 0x000fea0003800000 */
.L_x_114:
        /* <DEDUP_REMOVED lines=9> */
.L_x_117:
[----:B------:R-:W-:Y:S05]  /*58e0*/  BSYNC B1 ;  /* 0x0000000000017941 */ /* 0x000fea0003800000 */
.L_x_116:
        /* <DEDUP_REMOVED lines=9> */
.L_x_119:
[----:B------:R-:W-:Y:S05]  /*5980*/  BSYNC B1 ;  /* 0x0000000000017941 */ /* 0x000fea0003800000 */
.L_x_118:
        /* <DEDUP_REMOVED lines=9> */
.L_x_121:
[----:B------:R-:W-:Y:S05]  /*5a20*/  BSYNC B1 ;  /* 0x0000000000017941 */ /* 0x000fea0003800000 */
.L_x_120:
        /* <DEDUP_REMOVED lines=9> */
.L_x_123:
[----:B------:R-:W-:Y:S05]  /*5ac0*/  BSYNC B1 ;  /* 0x0000000000017941 */ /* 0x000fea0003800000 */
.L_x_122:
        /* <DEDUP_REMOVED lines=9> */
.L_x_125:
[----:B------:R-:W-:Y:S05]  /*5b60*/  BSYNC B1 ;  /* 0x0000000000017941 */ /* 0x000fea0003800000 */
.L_x_124:
        /* <DEDUP_REMOVED lines=9> */
.L_x_127:
[----:B------:R-:W-:Y:S05]  /*5c00*/  BSYNC B1 ;  /* 0x0000000000017941 */ /* 0x000fea0003800000 */
.L_x_126:
        /* <DEDUP_REMOVED lines=9> */
.L_x_129:
[----:B------:R-:W-:Y:S05]  /*5ca0*/  BSYNC B1 ;  /* 0x0000000000017941 */ /* 0x000fea0003800000 */
.L_x_128:
        /* <DEDUP_REMOVED lines=9> */
.L_x_131:
[----:B------:R-:W-:Y:S05]  /*5d40*/  BSYNC B1 ;  /* 0x0000000000017941 */ /* 0x000fea0003800000 */
.L_x_130:
        /* <DEDUP_REMOVED lines=9> */
.L_x_133:
[----:B------:R-:W-:Y:S05]  /*5de0*/  BSYNC B1 ;  /* 0x0000000000017941 */ /* 0x000fea0003800000 */
.L_x_132:
        /* <DEDUP_REMOVED lines=11> */
.L_x_135:
[----:B------:R-:W-:Y:S05]  /*5ea0*/  BSYNC B1 ;  /* 0x0000000000017941 */ /* 0x000fea0003800000 */
.L_x_134:
        /* <DEDUP_REMOVED lines=12> */
.L_x_137:
[----:B------:R-:W-:Y:S05]  /*5f70*/  BSYNC B1 ;  /* 0x0000000000017941 */ /* 0x000fea0003800000 */
.L_x_136:
        /* <DEDUP_REMOVED lines=11> */
.L_x_139:
[----:B------:R-:W-:Y:S05]  /*6030*/  BSYNC B1 ;  /* 0x0000000000017941 */ /* 0x000fea0003800000 */
.L_x_138:
[----:B-----5:R-:W-:Y:S01]  /*6040*/  IMAD.U32 R23, R172, 0x10000, RZ ;  /* 0x00010000ac177824 */ /* 0x020fe200078e00ff */
[----:B------:R-:W-:Y:S01]  /*6050*/  @P5 MOV R81, R131 ;  /* 0x0000008300515202 */ /* 0x000fe20000000f00 */
[----:B------:R-:W-:Y:S02]  /*6060*/  BSSY B1, `(.L_x_140) ;  /* 0x000000a000017945 */ /* 0x000fe40003800000 */
        /* <DEDUP_REMOVED lines=9> */
.L_x_141:
[----:B------:R-:W-:Y:S05]  /*6100*/  BSYNC B1 ;  /* 0x0000000000017941 */ /* 0x000fea0003800000 */
.L_x_140:
        /* <DEDUP_REMOVED lines=11> */
.L_x_143:
[----:B------:R-:W-:Y:S05]  /*61c0*/  BSYNC B1 ;  /* 0x0000000000017941 */ /* 0x000fea0003800000 */
.L_x_142:
        /* <DEDUP_REMOVED lines=12> */
.L_x_145:
[----:B------:R-:W-:Y:S05]  /*6290*/  BSYNC B1 ;  /* 0x0000000000017941 */ /* 0x000fea0003800000 */
.L_x_144:
        /* <DEDUP_REMOVED lines=11> */
.L_x_147:
[----:B------:R-:W-:Y:S05]  /*6350*/  BSYNC B1 ;  /* 0x0000000000017941 */ /* 0x000fea0003800000 */
.L_x_146:
        /* <DEDUP_REMOVED lines=12> */
.L_x_149:
[----:B------:R-:W-:Y:S05]  /*6420*/  BSYNC B1 ;  /* 0x0000000000017941 */ /* 0x000fea0003800000 */
.L_x_148:
        /* <DEDUP_REMOVED lines=9> */
.L_x_151:
[----:B------:R-:W-:Y:S05]  /*64c0*/  BSYNC B1 ;  /* 0x0000000000017941 */ /* 0x000fea0003800000 */
.L_x_150:
        /* <DEDUP_REMOVED lines=9> */
.L_x_153:
[----:B------:R-:W-:Y:S05]  /*6560*/  BSYNC B1 ;  /* 0x0000000000017941 */ /* 0x000fea0003800000 */
.L_x_152:
        /* <DEDUP_REMOVED lines=9> */
.L_x_155:
[----:B------:R-:W-:Y:S05]  /*6600*/  BSYNC B1 ;  /* 0x0000000000017941 */ /* 0x000fea0003800000 */
.L_x_154:
        /* <DEDUP_REMOVED lines=9> */
.L_x_157:
[----:B------:R-:W-:Y:S05]  /*66a0*/  BSYNC B1 ;  /* 0x0000000000017941 */ /* 0x000fea0003800000 */
.L_x_156:
        /* <DEDUP_REMOVED lines=9> */
.L_x_159:
[----:B------:R-:W-:Y:S05]  /*6740*/  BSYNC B1 ;  /* 0x0000000000017941 */ /* 0x000fea0003800000 */
.L_x_158:
        /* <DEDUP_REMOVED lines=9> */
.L_x_161:
[----:B------:R-:W-:Y:S05]  /*67e0*/  BSYNC B1 ;  /* 0x0000000000017941 */ /* 0x000fea0003800000 */
.L_x_160:
        /* <DEDUP_REMOVED lines=9> */
.L_x_163:
[----:B------:R-:W-:Y:S05]  /*6880*/  BSYNC B1 ;  /* 0x0000000000017941 */ /* 0x000fea0003800000 */
.L_x_162:
        /* <DEDUP_REMOVED lines=9> */
.L_x_165:
[----:B------:R-:W-:Y:S05]  /*6920*/  BSYNC B1 ;  /* 0x0000000000017941 */ /* 0x000fea0003800000 */
.L_x_164:
        /* <DEDUP_REMOVED lines=9> */
.L_x_167:
[----:B------:R-:W-:Y:S05]  /*69c0*/  BSYNC B1 ;  /* 0x0000000000017941 */ /* 0x000fea0003800000 */
.L_x_166:
        /* <DEDUP_REMOVED lines=9> */
.L_x_169:
[----:B------:R-:W-:Y:S05]  /*6a60*/  BSYNC B1 ;  /* 0x0000000000017941 */ /* 0x000fea0003800000 */
.L_x_168:
        /* <DEDUP_REMOVED lines=9> */
.L_x_171:
[----:B------:R-:W-:Y:S05]  /*6b00*/  BSYNC B1 ;  /* 0x0000000000017941 */ /* 0x000fea0003800000 */
.L_x_170:
        /* <DEDUP_REMOVED lines=9> */
.L_x_173:
[----:B------:R-:W-:Y:S05]  /*6ba0*/  BSYNC B1 ;  /* 0x0000000000017941 */ /* 0x000fea0003800000 */
.L_x_172:
        /* <DEDUP_REMOVED lines=9> */
.L_x_175:
[----:B------:R-:W-:Y:S05]  /*6c40*/  BSYNC B1 ;  /* 0x0000000000017941 */ /* 0x000fea0003800000 */
.L_x_174:
        /* <DEDUP_REMOVED lines=9> */
.L_x_177:
[----:B------:R-:W-:Y:S05]  /*6ce0*/  BSYNC B1 ;  /* 0x0000000000017941 */ /* 0x000fea0003800000 */
.L_x_176:
        /* <DEDUP_REMOVED lines=9> */
.L_x_179:
[----:B------:R-:W-:Y:S05]  /*6d80*/  BSYNC B1 ;  /* 0x0000000000017941 */ /* 0x000fea0003800000 */
.L_x_178:
        /* <DEDUP_REMOVED lines=9> */
.L_x_181:
[----:B------:R-:W-:Y:S05]  /*6e20*/  BSYNC B1 ;  /* 0x0000000000017941 */ /* 0x000fea0003800000 */
.L_x_180:
        /* <DEDUP_REMOVED lines=11> */
.L_x_183:
[----:B------:R-:W-:Y:S05]  /*6ee0*/  BSYNC B1 ;  /* 0x0000000000017941 */ /* 0x000fea0003800000 */
.L_x_182:
        /* <DEDUP_REMOVED lines=12> */
.L_x_185:
[----:B------:R-:W-:Y:S05]  /*6fb0*/  BSYNC B1 ;  /* 0x0000000000017941 */ /* 0x000fea0003800000 */
.L_x_184:
        /* <DEDUP_REMOVED lines=11> */
.L_x_187:
[----:B------:R-:W-:Y:S05]  /*7070*/  BSYNC B1 ;  /* 0x0000000000017941 */ /* 0x000fea0003800000 */
.L_x_186:
        /* <DEDUP_REMOVED lines=12> */
.L_x_189:
[----:B------:R-:W-:Y:S05]  /*7140*/  BSYNC B1 ;  /* 0x0000000000017941 */ /* 0x000fea0003800000 */
.L_x_188:
[----:B-----5:R-:W-:Y:S01]  /*7150*/  SHF.L.U32 R23, R172, 0x10, RZ ;  /* 0x00000010ac177819 */ /* 0x020fe200000006ff */
[----:B------:R-:W-:Y:S01]  /*7160*/  @P5 IMAD.MOV.U32 R56, RZ, RZ, R128 ;  /* 0x000000ffff385224 */ /* 0x000fe200078e0080 */
[----:B------:R-:W-:Y:S01]  /*7170*/  BSSY B1, `(.L_x_190) ;  /* 0x0000009000017945 */ /* 0x000fe20003800000 */
[----:B------:R-:W-:Y:S02]  /*7180*/  @P5 IMAD.MOV.U32 R57, RZ, RZ, R141 ;  /* 0x000000ffff395224 */ /* 0x000fe400078e008d */
[----:B------:R-:W-:-:S04]  /*7190*/  FMUL R23, R23, R144 ;  /* 0x0000009017177220 */ /* 0x000fc80000400000 */
[----:B------:R-:W-:-:S05]  /*71a0*/  FFMA R23, R60, R145, R23 ;  /* 0x000000913c177223 */ /* 0x000fca0000000017 */
[----:B------:R-:W-:-:S05]  /*71b0*/  F2FP.BF16.F32.PACK_AB R23, RZ, R23 ;  /* 0x00000017ff17723e */ /* 0x000fca00000010ff */
[----:B------:R0:W-:Y:S01]  /*71c0*/  @P5 STG.E.U16 desc[UR40][R56.64+0x70], R23 ;  /* 0x0000701738005986 */ /* 0x0001e2000c101528 */
[----:B------:R-:W-:-:S13]  /*71d0*/  ISETP.GT.AND P5, PT, R3, 0x39, P2 ;  /* 0x000000390300780c */ /* 0x000fda00017a4270 */
[----:B0-----:R-:W-:Y:S05]  /*71e0*/  @!P5 BRA `(.L_x_191) ;  /* 0x000000000004d947 */ /* 0x001fea0003800000 */
[----:B------:R0:W5:Y:S02]  /*71f0*/  LDG.E.LTC128B.U16 R172, desc[UR40][R136.64+0x72] ;  /* 0x0000722888ac7981 */ /* 0x000164000c1e1520 */
.L_x_191:
[----:B------:R-:W-:Y:S05]  /*7200*/  BSYNC B1 ;  /* 0x0000000000017941 */ /* 0x000fea0003800000 */
.L_x_190:
        /* <DEDUP_REMOVED lines=12> */
.L_x_193:
[----:B------:R-:W-:Y:S05]  /*72d0*/  BSYNC B1 ;  /* 0x0000000000017941 */ /* 0x000fea0003800000 */
.L_x_192:
        /* <DEDUP_REMOVED lines=11> */
.L_x_195:
[----:B------:R-:W-:Y:S05]  /*7390*/  BSYNC B1 ;  /* 0x0000000000017941 */ /* 0x000fea0003800000 */
.L_x_194:
        /* <DEDUP_REMOVED lines=12> */
.L_x_197:
[----:B------:R-:W-:Y:S05]  /*7460*/  BSYNC B1 ;  /* 0x0000000000017941 */ /* 0x000fea0003800000 */
.L_x_196:
        /* <DEDUP_REMOVED lines=9> */
.L_x_199:
[----:B------:R-:W-:Y:S05]  /*7500*/  BSYNC B1 ;  /* 0x0000000000017941 */ /* 0x000fea0003800000 */
.L_x_198:
        /* <DEDUP_REMOVED lines=9> */
.L_x_201:
[----:B------:R-:W-:Y:S05]  /*75a0*/  BSYNC B1 ;  /* 0x0000000000017941 */ /* 0x000fea0003800000 */
.L_x_200:
        /* <DEDUP_REMOVED lines=9> */
.L_x_203:
[----:B------:R-:W-:Y:S05]  /*7640*/  BSYNC B1 ;  /* 0x0000000000017941 */ /* 0x000fea0003800000 */
.L_x_202:
        /* <DEDUP_REMOVED lines=9> */
.L_x_205:
[----:B------:R-:W-:Y:S05]  /*76e0*/  BSYNC B1 ;  /* 0x0000000000017941 */ /* 0x000fea0003800000 */
.L_x_204:
        /* <DEDUP_REMOVED lines=9> */
.L_x_207:
[----:B------:R-:W-:Y:S05]  /*7780*/  BSYNC B1 ;  /* 0x0000000000017941 */ /* 0x000fea0003800000 */
.L_x_206:
        /* <DEDUP_REMOVED lines=9> */
.L_x_209:
[----:B------:R-:W-:Y:S05]  /*7820*/  BSYNC B1 ;  /* 0x0000000000017941 */ /* 0x000fea0003800000 */
.L_x_208:
        /* <DEDUP_REMOVED lines=9> */
.L_x_211:
[----:B------:R-:W-:Y:S05]  /*78c0*/  BSYNC B1 ;  /* 0x0000000000017941 */ /* 0x000fea0003800000 */
.L_x_210:
        /* <DEDUP_REMOVED lines=9> */
.L_x_213:
[----:B------:R-:W-:Y:S05]  /*7960*/  BSYNC B1 ;  /* 0x0000000000017941 */ /* 0x000fea0003800000 */
.L_x_212:
        /* <DEDUP_REMOVED lines=9> */
.L_x_215:
[----:B------:R-:W-:Y:S05]  /*7a00*/  BSYNC B1 ;  /* 0x0000000000017941 */ /* 0x000fea0003800000 */
.L_x_214:
        /* <DEDUP_REMOVED lines=9> */
.L_x_217:
[----:B------:R-:W-:Y:S05]  /*7aa0*/  BSYNC B1 ;  /* 0x0000000000017941 */ /* 0x000fea0003800000 */
.L_x_216:
        /* <DEDUP_REMOVED lines=9> */
.L_x_219:
[----:B------:R-:W-:Y:S05]  /*7b40*/  BSYNC B1 ;  /* 0x0000000000017941 */ /* 0x000fea0003800000 */
.L_x_218:
        /* <DEDUP_REMOVED lines=9> */
.L_x_221:
[----:B------:R-:W-:Y:S05]  /*7be0*/  BSYNC B1 ;  /* 0x0000000000017941 */ /* 0x000fea0003800000 */
.L_x_220:
        /* <DEDUP_REMOVED lines=9> */
.L_x_223:
[----:B------:R-:W-:Y:S05]  /*7c80*/  BSYNC B1 ;  /* 0x0000000000017941 */ /* 0x000fea0003800000 */
.L_x_222:
[----:B0---45:R-:W-:Y:S01]  /*7c90*/  IMAD.U32 R5, R172, 0x10000, RZ ;  /* 0x00010000ac057824 */ /* 0x031fe200078e00ff */
        /* <DEDUP_REMOVED lines=8> */
.L_x_225:
[----:B------:R-:W-:Y:S05]  /*7d20*/  BSYNC B1 ;  /* 0x0000000000017941 */ /* 0x000fea0003800000 */
.L_x_224:
        /* <DEDUP_REMOVED lines=9> */
.L_x_227:
[----:B------:R-:W-:Y:S05]  /*7dc0*/  BSYNC B1 ;  /* 0x0000000000017941 */ /* 0x000fea0003800000 */
.L_x_226:
[----:B----45:R-:W-:Y:S01]  /*7dd0*/  IMAD.U32 R5, R172, 0x10000, RZ ;  /* 0x00010000ac057824 */ /* 0x030fe200078e00ff */
        /* <DEDUP_REMOVED lines=8> */
.L_x_229:
[----:B------:R-:W-:Y:S05]  /*7e60*/  BSYNC B1 ;  /* 0x0000000000017941 */ /* 0x000fea0003800000 */
.L_x_228:
[----:B-----5:R-:W-:Y:S01]  /*7e70*/  IMAD.U32 R5, R172, 0x10000, RZ ;  /* 0x00010000ac057824 */ /* 0x020fe200078e00ff */
[----:B------:R-:W-:Y:S01]  /*7e80*/  ISETP.GT.AND P3, PT, R3, 0x41, P2 ;  /* 0x000000410300780c */ /* 0x000fe20001764270 */
[----:B----4-:R-:W-:Y:S01]  /*7e90*/  @P4 IMAD.MOV.U32 R4, RZ, RZ, R128 ;  /* 0x000000ffff044224 */ /* 0x010fe200078e0080 */
        /* <DEDUP_REMOVED lines=9> */
.L_x_231:
[----:B------:R-:W-:Y:S05]  /*7f30*/  BSYNC B1 ;  /* 0x0000000000017941 */ /* 0x000fea0003800000 */
.L_x_230:
[----:B----45:R-:W-:Y:S01]  /*7f40*/  IMAD.U32 R5, R172, 0x10000, RZ ;  /* 0x00010000ac057824 */ /* 0x030fe200078e00ff */
[----:B------:R-:W-:Y:S01]  /*7f50*/  ISETP.GT.AND P4, PT, R3, 0x40, P6 ;  /* 0x000000400300780c */ /* 0x000fe20003784270 */
[----:B------:R-:W-:Y:S02]  /*7f60*/  BSSY B1, `(.L_x_232) ;  /* 0x000000a000017945 */ /* 0x000fe40003800000 */
[----:B------:R-:W-:Y:S01]  /*7f70*/  FMUL R4, R5, R144 ;  /* 0x0000009005047220 */ /* 0x000fe20000400000 */
[----:B------:R-:W-:-:S03]  /*7f80*/  @P3 IMAD.MOV.U32 R5, RZ, RZ, R141 ;  /* 0x000000ffff053224 */ /* 0x000fc600078e008d */
[----:B------:R-:W-:-:S05]  /*7f90*/  FFMA R4, R33, R145, R4 ;  /* 0x0000009121047223 */ /* 0x000fca0000000004 */
[----:B------:R-:W-:-:S04]  /*7fa0*/  F2FP.BF16.F32.PACK_AB R4, RZ, R4 ;  /* 0x00000004ff04723e */ /* 0x000fc800000010ff */
[----:B------:R-:W-:Y:S01]  /*7fb0*/  PRMT R6, R4, 0x7610, R6 ;  /* 0x0000761004067816 */ /* 0x000fe20000000006 */
[----:B------:R-:W-:-:S05]  /*7fc0*/  @P3 IMAD.MOV.U32 R4, RZ, RZ, R128 ;  /* 0x000000ffff043224 */ /* 0x000fca00078e0080 */
[----:B------:R4:W-:Y:S01]  /*7fd0*/  @P3 STG.E.U16 desc[UR40][R4.64+0x82], R6 ;  /* 0x0000820604003986 */ /* 0x0009e2000c101528 */
[----:B------:R-:W-:Y:S05]  /*7fe0*/  @!P4 BRA `(.L_x_233) ;  /* 0x000000000004c947 */ /* 0x000fea0003800000 */
[----:B------:R0:W5:Y:S02]  /*7ff0*/  LDG.E.LTC128B.U16 R172, desc[UR40][R166.64+0x80] ;  /* 0x00008028a6ac7981 */ /* 0x000164000c1e1520 */
.L_x_233:
[----:B------:R-:W-:Y:S05]  /*8000*/  BSYNC B1 ;  /* 0x0000000000017941 */ /* 0x000fea0003800000 */
.L_x_232:
[----:B----45:R-:W-:Y:S01]  /*8010*/  IMAD.U32 R5, R172, 0x10000, RZ ;  /* 0x00010000ac057824 */ /* 0x030fe200078e00ff */
        /* <DEDUP_REMOVED lines=11> */
.L_x_235:
[----:B------:R-:W-:Y:S05]  /*80d0*/  BSYNC B1 ;  /* 0x0000000000017941 */ /* 0x000fea0003800000 */
.L_x_234:
        /* <DEDUP_REMOVED lines=12> */
.L_x_237:
[----:B------:R-:W-:Y:S05]  /*81a0*/  BSYNC B1 ;  /* 0x0000000000017941 */ /* 0x000fea0003800000 */
.L_x_236:
[----:B----45:R-:W-:Y:S01]  /*81b0*/  SHF.L.U32 R5, R172, 0x10, RZ ;  /* 0x00000010ac057819 */ /* 0x030fe200000006ff */
[----:B------:R-:W-:Y:S01]  /*81c0*/  @P4 IMAD.MOV.U32 R4, RZ, RZ, R128 ;  /* 0x000000ffff044224 */ /* 0x000fe200078e0080 */
[----:B------:R-:W-:Y:S01]  /*81d0*/  ISETP.GT.AND P2, PT, R3, 0x49, P2 ;  /* 0x000000490300780c */ /* 0x000fe20001744270 */
[----:B------:R-:W-:Y:S02]  /*81e0*/  BSSY B1, `(.L_x_238) ;  /* 0x0000009000017945 */ /* 0x000fe40003800000 */
        /* <DEDUP_REMOVED lines=8> */
.L_x_239:
[----:B------:R-:W-:Y:S05]  /*8270*/  BSYNC B1 ;  /* 0x0000000000017941 */ /* 0x000fea0003800000 */
.L_x_238:
[----:B----45:R-:W-:Y:S01]  /*8280*/  IMAD.U32 R5, R172, 0x10000, RZ ;  /* 0x00010000ac057824 */ /* 0x030fe200078e00ff */
[----:B------:R-:W-:Y:S01]  /*8290*/  ISETP.GT.AND P3, PT, R3, 0x48, P6 ;  /* 0x000000480300780c */ /* 0x000fe20003764270 */
[----:B------:R-:W-:Y:S01]  /*82a0*/  @P2 IMAD.MOV.U32 R129, RZ, RZ, R141 ;  /* 0x000000ffff812224 */ /* 0x000fe200078e008d */
[----:B------:R-:W-:Y:S01]  /*82b0*/  BSSY B1, `(.L_x_240) ;  /* 0x0000007000017945 */ /* 0x000fe20003800000 */
[----:B------:R-:W-:-:S04]  /*82c0*/  FMUL R4, R5, R144 ;  /* 0x0000009005047220 */ /* 0x000fc80000400000 */
[----:B------:R-:W-:-:S05]  /*82d0*/  FFMA R4, R37, R145, R4 ;  /* 0x0000009125047223 */ /* 0x000fca0000000004 */
[----:B------:R-:W-:-:S05]  /*82e0*/  F2FP.BF16.F32.PACK_AB R4, RZ, R4 ;  /* 0x00000004ff04723e */ /* 0x000fca00000010ff */
[----:B------:R4:W-:Y:S01]  /*82f0*/  @P2 STG.E.U16 desc[UR40][R128.64+0x92], R4 ;  /* 0x0000920480002986 */ /* 0x0009e2000c101528 */
[----:B------:R-:W-:Y:S05]  /*8300*/  @!P3 BRA `(.L_x_241) ;  /* 0x000000000004b947 */ /* 0x000fea0003800000 */
[----:B------:R0:W5:Y:S02]  /*8310*/  LDG.E.LTC128B.U16 R172, desc[UR40][R166.64+0x90] ;  /* 0x00009028a6ac7981 */ /* 0x000164000c1e1520 */
.L_x_241:
[----:B------:R-:W-:Y:S05]  /*8320*/  BSYNC B1 ;  /* 0x0000000000017941 */ /* 0x000fea0003800000 */
.L_x_240:
        /* <DEDUP_REMOVED lines=12> */
.L_x_243:
[----:B------:R-:W-:Y:S05]  /*83f0*/  BSYNC B1 ;  /* 0x0000000000017941 */ /* 0x000fea0003800000 */
.L_x_242:
        /* <DEDUP_REMOVED lines=9> */
.L_x_245:
[----:B------:R-:W-:Y:S05]  /*8490*/  BSYNC B1 ;  /* 0x0000000000017941 */ /* 0x000fea0003800000 */
.L_x_244:
        /* <DEDUP_REMOVED lines=9> */
.L_x_247:
[----:B------:R-:W-:Y:S05]  /*8530*/  BSYNC B1 ;  /* 0x0000000000017941 */ /* 0x000fea0003800000 */
.L_x_246:
[----:B0----5:R-:W-:Y:S01]  /*8540*/  IMAD.U32 R5, R172, 0x10000, RZ ;  /* 0x00010000ac057824 */ /* 0x021fe200078e00ff */
[----:B------:R-:W-:Y:S01]  /*8550*/  ISETP.GT.AND P3, PT, R3, 0x40, P0 ;  /* 0x000000400300780c */ /* 0x000fe20000764270 */
[----:B------:R-:W-:Y:S02]  /*8560*/  BSSY B1, `(.L_x_248) ;  /* 0x0000007000017945 */ /* 0x000fe40003800000 */
[----:B----4-:R-:W-:-:S04]  /*8570*/  FMUL R4, R5, R144 ;  /* 0x0000009005047220 */ /* 0x010fc80000400000 */
[----:B------:R-:W-:-:S05]  /*8580*/  FFMA R4, R25, R145, R4 ;  /* 0x0000009119047223 */ /* 0x000fca0000000004 */
[----:B------:R-:W-:-:S05]  /*8590*/  F2FP.BF16.F32.PACK_AB R4, RZ, R4 ;  /* 0x00000004ff04723e */ /* 0x000fca00000010ff */
[----:B------:R0:W-:Y:S01]  /*85a0*/  @P2 STG.E.U16 desc[UR40][R14.64+0x82], R4 ;  /* 0x000082040e002986 */ /* 0x0001e2000c101528 */
[----:B------:R-:W-:Y:S05]  /*85b0*/  @!P3 BRA `(.L_x_249) ;  /* 0x000000000004b947 */ /* 0x000fea0003800000 */
[----:B------:R4:W5:Y:S02]  /*85c0*/  LDG.E.LTC128B.U16 R172, desc[UR40][R10.64+0x80] ;  /* 0x000080280aac7981 */ /* 0x000964000c1e1520 */
.L_x_249:
[----:B------:R-:W-:Y:S05]  /*85d0*/  BSYNC B1 ;  /* 0x0000000000017941 */ /* 0x000fea0003800000 */
.L_x_248:
[----:B-----5:R-:W-:Y:S01]  /*85e0*/  IMAD.U32 R5, R172, 0x10000, RZ ;  /* 0x00010000ac057824 */ /* 0x020fe200078e00ff */
[----:B------:R-:W-:Y:S01]  /*85f0*/  ISETP.GT.AND P2, PT, R3, 0x41, P0 ;  /* 0x000000410300780c */ /* 0x000fe20000744270 */
[----:B0-----:R-:W-:Y:S01]  /*8600*/  @P3 IMAD.MOV.U32 R4, RZ, RZ, R12 ;  /* 0x000000ffff043224 */ /* 0x001fe200078e000c */
        /* <DEDUP_REMOVED lines=9> */
.L_x_251:
[----:B------:R-:W-:Y:S05]  /*86a0*/  BSYNC B1 ;  /* 0x0000000000017941 */ /* 0x000fea0003800000 */
.L_x_250:
[----:B0----5:R-:W-:Y:S01]  /*86b0*/  IMAD.U32 R5, R172, 0x10000, RZ ;  /* 0x00010000ac057824 */ /* 0x021fe200078e00ff */
        /* <DEDUP_REMOVED lines=11> */
.L_x_253:
[----:B------:R-:W-:Y:S05]  /*8770*/  BSYNC B1 ;  /* 0x0000000000017941 */ /* 0x000fea0003800000 */
.L_x_252:
[----:B0----5:R-:W-:Y:S01]  /*8780*/  IMAD.U32 R5, R172, 0x10000, RZ ;  /* 0x00010000ac057824 */ /* 0x021fe200078e00ff */
        /* <DEDUP_REMOVED lines=8> */
.L_x_255:
[----:B------:R-:W-:Y:S05]  /*8810*/  BSYNC B1 ;  /* 0x0000000000017941 */ /* 0x000fea0003800000 */
.L_x_254:
        /* <DEDUP_REMOVED lines=9> */
.L_x_257:
[----:B------:R-:W-:Y:S05]  /*88b0*/  BSYNC B1 ;  /* 0x0000000000017941 */ /* 0x000fea0003800000 */
.L_x_256:
[----:B-----5:R-:W-:Y:S01]  /*88c0*/  IMAD.U32 R5, R172, 0x10000, RZ ;  /* 0x00010000ac057824 */ /* 0x020fe200078e00ff */
[----:B0-----:R-:W-:Y:S01]  /*88d0*/  @P2 MOV R4, R12 ;  /* 0x0000000c00042202 */ /* 0x001fe20000000f00 */
[----:B------:R-:W-:Y:S01]  /*88e0*/  BSSY B1, `(.L_x_258) ;  /* 0x000000a000017945 */ /* 0x000fe20003800000 */
[----:B------:R-:W-:Y:S01]  /*88f0*/  ISETP.GT.AND P0, PT, R3, 0x49, P0 ;  /* 0x000000490300780c */ /* 0x000fe20000704270 */
        /* <DEDUP_REMOVED lines=8> */
.L_x_259:
[----:B------:R-:W-:Y:S05]  /*8980*/  BSYNC B1 ;  /* 0x0000000000017941 */ /* 0x000fea0003800000 */
.L_x_258:
[----:B------:R-:W-:Y:S05]  /*8990*/  @!P0 BRA `(.L_x_260) ;  /* 0x0000002000a48947 */ /* 0x000fea0003800000 */
[----:B-----5:R-:W-:-:S04]  /*89a0*/  IMAD.U32 R3, R172, 0x10000, RZ ;  /* 0x00010000ac037824 */ /* 0x020fc800078e00ff */
[----:B0-----:R-:W-:-:S04]  /*89b0*/  FMUL R4, R3, R144 ;  /* 0x0000009003047220 */ /* 0x001fc80000400000 */
[----:B------:R-:W-:-:S05]  /*89c0*/  FFMA R4, R31, R145, R4 ;  /* 0x000000911f047223 */ /* 0x000fca0000000004 */
[----:B------:R-:W-:-:S05]  /*89d0*/  F2FP.BF16.F32.PACK_AB R4, RZ, R4 ;  /* 0x00000004ff04723e */ /* 0x000fca00000010ff */
[----:B------:R0:W-:Y:S01]  /*89e0*/  STG.E.U16 desc[UR40][R12.64+0x92], R4 ;  /* 0x000092040c007986 */ /* 0x0001e2000c101528 */
[----:B------:R-:W-:Y:S05]  /*89f0*/  BRA `(.L_x_260) ;  /* 0x00000020008c7947 */ /* 0x000fea0003800000 */
.L_x_29:
[----:B------:R-:W-:Y:S01]  /*8a00*/  ULDC.64 UR4, c[0x0][0x5c0] ;  /* 0x0001700000047ab9 */ /* 0x000fe20000000a00 */
[----:B------:R-:W-:Y:S01]  /*8a10*/  ISETP.GT.AND P2, PT, R3, 0x1, P4 ;  /* 0x000000010300780c */ /* 0x000fe20002744270 */
[-C--:B------:R-:W-:Y:S01]  /*8a20*/  FMUL R137, R137, R145.reuse ;  /* 0x0000009189897220 */ /* 0x080fe20000400000 */
[----:B------:R-:W-:Y:S01]  /*8a30*/  LEA R4, P1, R158, UR4, 0x1 ;  /* 0x000000049e047c11 */ /* 0x000fe2000f8208ff */
[----:B------:R-:W-:Y:S01]  /*8a40*/  IMAD.SHL.U32 R23, R12, 0x10, RZ ;  /* 0x000000100c177824 */ /* 0x000fe200078e00ff */
[----:B------:R-:W-:Y:S01]  /*8a50*/  ISETP.GT.AND P5, PT, R152, 0x8, PT ;  /* 0x000000089800780c */ /* 0x000fe20003fa4270 */
[-C--:B------:R-:W-:Y:S01]  /*8a60*/  FMUL R136, R136, R145.reuse ;  /* 0x0000009188887220 */ /* 0x080fe20000400000 */
[----:B------:R-:W-:Y:S01]  /*8a70*/  LEA.HI.X R5, R158, UR5, R161, 0x1, P1 ;  /* 0x000000059e057c11 */ /* 0x000fe200088f0ca1 */
[-C--:B------:R-:W-:Y:S01]  /*8a80*/  FMUL R138, R138, R145.reuse ;  /* 0x000000918a8a7220 */ /* 0x080fe20000400000 */
[----:B------:R-:W-:Y:S01]  /*8a90*/  ISETP.GT.AND P1, PT, R3, RZ, P5 ;  /* 0x000000ff0300720c */ /* 0x000fe20002f24270 */
[----:B------:R-:W-:Y:S01]  /*8aa0*/  FMUL R139, R139, R145 ;  /* 0x000000918b8b7220 */ /* 0x000fe20000400000 */
[----:B------:R-:W-:Y:S01]  /*8ab0*/  F2FP.BF16.F32.PACK_AB R137, RZ, R137 ;  /* 0x00000089ff89723e */ /* 0x000fe200000010ff */
[-C--:B------:R-:W-:Y:S01]  /*8ac0*/  FMUL R140, R140, R145.reuse ;  /* 0x000000918c8c7220 */ /* 0x080fe20000400000 */
[----:B------:R-:W-:Y:S01]  /*8ad0*/  SHF.L.U64.HI R21, R12, 0x4, R13 ;  /* 0x000000040c157819 */ /* 0x000fe2000001020d */
[-C--:B------:R-:W-:Y:S01]  /*8ae0*/  FMUL R141, R141, R145.reuse ;  /* 0x000000918d8d7220 */ /* 0x080fe20000400000 */
[----:B------:R-:W-:Y:S01]  /*8af0*/  IADD3 R6, P3, R23, R4, RZ ;  /* 0x0000000417067210 */ /* 0x000fe20007f7e0ff */
[----:B------:R-:W-:Y:S01]  /*8b00*/  @P2 STG.E.U16 desc[UR40][R4.64+0x2], R137 ;  /* 0x0000028904002986 */ /* 0x000fe2000c101528 */
[----:B------:R-:W-:Y:S01]  /*8b10*/  F2FP.BF16.F32.PACK_AB R136, RZ, R136 ;  /* 0x00000088ff88723e */ /* 0x000fe200000010ff */
[-C--:B------:R-:W-:Y:S01]  /*8b20*/  FMUL R143, R143, R145.reuse ;  /* 0x000000918f8f7220 */ /* 0x080fe20000400000 */
[----:B------:R-:W-:Y:S01]  /*8b30*/  F2FP.BF16.F32.PACK_AB R138, RZ, R138 ;  /* 0x0000008aff8a723e */ /* 0x000fe200000010ff */
[----:B------:R-:W-:Y:S01]  /*8b40*/  IMAD.X R7, R21, 0x1, R5, P3 ;  /* 0x0000000115077824 */ /* 0x000fe200018e0605 */
[C---:B------:R-:W-:Y:S01]  /*8b50*/  ISETP.GT.AND P2, PT, R3.reuse, 0x1, P5 ;  /* 0x000000010300780c */ /* 0x040fe20002f44270 */
[----:B------:R0:W-:Y:S01]  /*8b60*/  @P0 STG.E.U16 desc[UR40][R4.64], R136 ;  /* 0x0000008804000986 */ /* 0x0001e2000c101528 */
[C---:B------:R-:W-:Y:S01]  /*8b70*/  ISETP.GT.AND P0, PT, R3.reuse, 0x8, P4 ;  /* 0x000000080300780c */ /* 0x040fe20002704270 */
[----:B------:R-:W-:Y:S01]  /*8b80*/  FMUL R128, R128, R145 ;  /* 0x0000009180807220 */ /* 0x000fe20000400000 */
[----:B------:R-:W-:Y:S01]  /*8b90*/  F2FP.BF16.F32.PACK_AB R139, RZ, R139 ;  /* 0x0000008bff8b723e */ /* 0x000fe200000010ff */
[----:B------:R1:W-:Y:S01]  /*8ba0*/  @P1 STG.E.U16 desc[UR40][R6.64], R138 ;  /* 0x0000008a06001986 */ /* 0x0003e2000c101528 */
[----:B------:R-:W-:Y:S01]  /*8bb0*/  ISETP.GT.AND P1, PT, R3, 0x9, P4 ;  /* 0x000000090300780c */ /* 0x000fe20002724270 */
[-C--:B------:R-:W-:Y:S01]  /*8bc0*/  FMUL R142, R142, R145.reuse ;  /* 0x000000918e8e7220 */ /* 0x080fe20000400000 */
[----:B------:R-:W-:Y:S01]  /*8bd0*/  F2FP.BF16.F32.PACK_AB R140, RZ, R140 ;  /* 0x0000008cff8c723e */ /* 0x000fe200000010ff */
[----:B------:R-:W-:Y:S01]  /*8be0*/  IMAD R9, R13, 0xf0, RZ ;  /* 0x000000f00d097824 */ /* 0x000fe200078e02ff */
[----:B------:R-:W-:Y:S01]  /*8bf0*/  ISETP.GT.AND P3, PT, R3, 0x9, P5 ;  /* 0x000000090300780c */ /* 0x000fe20002f64270 */
[----:B------:R-:W-:Y:S01]  /*8c00*/  FMUL R8, R129, R145 ;  /* 0x0000009181087220 */ /* 0x000fe20000400000 */
[----:B------:R-:W-:Y:S01]  /*8c10*/  F2FP.BF16.F32.PACK_AB R141, RZ, R141 ;  /* 0x0000008dff8d723e */ /* 0x000fe200000010ff */
[----:B------:R-:W-:Y:S01]  /*8c20*/  @P2 STG.E.U16 desc[UR40][R6.64+0x2], R139 ;  /* 0x0000028b06002986 */ /* 0x000fe2000c101528 */
[----:B------:R-:W-:Y:S01]  /*8c30*/  F2FP.BF16.F32.PACK_AB R143, RZ, R143 ;  /* 0x0000008fff8f723e */ /* 0x000fe200000010ff */
[----:B0-----:R-:W-:Y:S01]  /*8c40*/  IMAD.WIDE.U32 R136, R12, 0xf0, R6 ;  /* 0x000000f00c887825 */ /* 0x001fe200078e0006 */
[----:B------:R-:W-:Y:S01]  /*8c50*/  ISETP.GT.AND P2, PT, R3, 0x8, P5 ;  /* 0x000000080300780c */ /* 0x000fe20002f44270 */
[----:B------:R-:W-:Y:S01]  /*8c60*/  @P0 STG.E.U16 desc[UR40][R4.64+0x10], R140 ;  /* 0x0000108c04000986 */ /* 0x000fe2000c101528 */
[----:B------:R-:W-:Y:S01]  /*8c70*/  ISETP.GT.AND P0, PT, R152, 0x80, PT ;  /* 0x000000809800780c */ /* 0x000fe20003f04270 */
[----:B------:R-:W-:Y:S01]  /*8c80*/  IMAD.IADD R129, R9, 0x1, R137 ;  /* 0x0000000109817824 */ /* 0x000fe200078e0289 */
[----:B------:R-:W-:Y:S01]  /*8c90*/  F2FP.BF16.F32.PACK_AB R128, RZ, R128 ;  /* 0x00000080ff80723e */ /* 0x000fe200000010ff */
[----:B------:R-:W-:Y:S01]  /*8ca0*/  @P1 STG.E.U16 desc[UR40][R4.64+0x12], R141 ;  /* 0x0000128d04001986 */ /* 0x000fe2000c101528 */
[C---:B------:R-:W-:Y:S01]  /*8cb0*/  ISETP.GT.AND P1, PT, R3.reuse, RZ, P0 ;  /* 0x000000ff0300720c */ /* 0x040fe20000724270 */
[----:B------:R-:W-:Y:S01]  /*8cc0*/  IMAD.SHL.U32 R15, R12, 0x100, RZ ;  /* 0x000001000c0f7824 */ /* 0x000fe200078e00ff */
[----:B------:R-:W-:Y:S01]  /*8cd0*/  F2FP.BF16.F32.PACK_AB R142, RZ, R142 ;  /* 0x0000008eff8e723e */ /* 0x000fe200000010ff */
[----:B------:R-:W-:Y:S01]  /*8ce0*/  @P3 STG.E.U16 desc[UR40][R6.64+0x12], R143 ;  /* 0x0000128f06003986 */ /* 0x000fe2000c101528 */
[----:B------:R-:W-:Y:S01]  /*8cf0*/  ISETP.GT.AND P3, PT, R3, 0x1, P0 ;  /* 0x000000010300780c */ /* 0x000fe20000764270 */
[-C--:B------:R-:W-:Y:S01]  /*8d00*/  FMUL R20, R130, R145.reuse ;  /* 0x0000009182147220 */ /* 0x080fe20000400000 */
[----:B------:R-:W-:Y:S01]  /*8d10*/  PRMT R11, R128, 0x7610, R11 ;  /* 0x00007610800b7816 */ /* 0x000fe2000000000b */
[----:B------:R-:W-:Y:S01]  /*8d20*/  @P2 STG.E.U16 desc[UR40][R6.64+0x10], R142 ;  /* 0x0000108e06002986 */ /* 0x000fe2000c101528 */
[----:B------:R-:W-:Y:S01]  /*8d30*/  F2FP.BF16.F32.PACK_AB R8, RZ, R8 ;  /* 0x00000008ff08723e */ /* 0x000fe200000010ff */
[----:B------:R-:W-:Y:S01]  /*8d40*/  FMUL R137, R131, R145 ;  /* 0x0000009183897220 */ /* 0x000fe20000400000 */
[C---:B------:R-:W-:Y:S01]  /*8d50*/  SHF.L.U64.HI R14, R12.reuse, 0x8, R13 ;  /* 0x000000080c0e7819 */ /* 0x040fe2000001020d */
[----:B------:R-:W-:Y:S01]  /*8d60*/  IMAD.WIDE.U32 R12, R12, 0xf0, R6 ;  /* 0x000000f00c0c7825 */ /* 0x000fe200078e0006 */
[----:B-1----:R-:W-:-:S03]  /*8d70*/  PRMT R138, R8, 0x7610, R138 ;  /* 0x00007610088a7816 */ /* 0x002fc6000000008a */
[----:B------:R-:W-:Y:S01]  /*8d80*/  FMUL R132, R132, R145 ;  /* 0x0000009184847220 */ /* 0x000fe20000400000 */
[----:B------:R-:W-:Y:S01]  /*8d90*/  F2FP.BF16.F32.PACK_AB R20, RZ, R20 ;  /* 0x00000014ff14723e */ /* 0x000fe200000010ff */
[--C-:B------:R-:W-:Y:S01]  /*8da0*/  @P1 IMAD.MOV.U32 R128, RZ, RZ, R136.reuse ;  /* 0x000000ffff801224 */ /* 0x100fe200078e0088 */
[----:B------:R-:W-:Y:S01]  /*8db0*/  F2FP.BF16.F32.PACK_AB R137, RZ, R137 ;  /* 0x00000089ff89723e */ /* 0x000fe200000010ff */
[----:B------:R-:W-:Y:S02]  /*8dc0*/  IMAD.IADD R13, R9, 0x1, R13 ;  /* 0x00000001090d7824 */ /* 0x000fe400078e020d */
[-C--:B------:R-:W-:Y:S01]  /*8dd0*/  FMUL R133, R133, R145.reuse ;  /* 0x0000009185857220 */ /* 0x080fe20000400000 */
[----:B------:R-:W-:Y:S01]  /*8de0*/  F2FP.BF16.F32.PACK_AB R132, RZ, R132 ;  /* 0x00000084ff84723e */ /* 0x000fe200000010ff */
[----:B------:R0:W-:Y:S01]  /*8df0*/  @P1 STG.E.U16 desc[UR40][R128.64], R11 ;  /* 0x0000000b80001986 */ /* 0x0001e2000c101528 */
[--C-:B------:R-:W-:Y:S01]  /*8e00*/  IADD3 R10, P1, P2, R23, R136, R15.reuse ;  /* 0x00000088170a7210 */ /* 0x100fe20007a3e00f */
[----:B------:R-:W-:Y:S01]  /*8e10*/  FMUL R134, R134, R145 ;  /* 0x0000009186867220 */ /* 0x000fe20000400000 */
[----:B------:R-:W-:Y:S01]  /*8e20*/  F2FP.BF16.F32.PACK_AB R133, RZ, R133 ;  /* 0x00000085ff85723e */ /* 0x000fe200000010ff */
[-C--:B------:R-:W-:Y:S01]  /*8e30*/  FMUL R135, R135, R145.reuse ;  /* 0x0000009187877220 */ /* 0x080fe20000400000 */
[-C--:B------:R-:W-:Y:S01]  /*8e40*/  FMUL R120, R120, R145.reuse ;  /* 0x0000009178787220 */ /* 0x080fe20000400000 */
[-C--:B------:R-:W-:Y:S01]  /*8e50*/  FMUL R121, R121, R145.reuse ;  /* 0x0000009179797220 */ /* 0x080fe20000400000 */
[----:B------:R-:W-:Y:S01]  /*8e60*/  F2FP.BF16.F32.PACK_AB R134, RZ, R134 ;  /* 0x00000086ff86723e */ /* 0x000fe200000010ff */
[----:B------:R-:W-:Y:S01]  /*8e70*/  FMUL R122, R122, R145 ;  /* 0x000000917a7a7220 */ /* 0x000fe20000400000 */
[----:B------:R-:W-:Y:S01]  /*8e80*/  F2FP.BF16.F32.PACK_AB R135, RZ, R135 ;  /* 0x00000087ff87723e */ /* 0x000fe200000010ff */
[----:B------:R-:W-:Y:S01]  /*8e90*/  FMUL R123, R123, R145 ;  /* 0x000000917b7b7220 */ /* 0x000fe20000400000 */
[----:B------:R-:W-:Y:S01]  /*8ea0*/  F2FP.BF16.F32.PACK_AB R120, RZ, R120 ;  /* 0x00000078ff78723e */ /* 0x000fe200000010ff */
[----:B0-----:R-:W-:Y:S01]  /*8eb0*/  @P3 IMAD.MOV.U32 R128, RZ, RZ, R136 ;  /* 0x000000ffff803224 */ /* 0x001fe200078e0088 */
[--C-:B------:R-:W-:Y:S01]  /*8ec0*/  IADD3.X R11, R21, R129, R14.reuse, P1, P2 ;  /* 0x00000081150b7210 */ /* 0x100fe20000fe440e */
[-C--:B------:R-:W-:Y:S01]  /*8ed0*/  FMUL R124, R124, R145.reuse ;  /* 0x000000917c7c7220 */ /* 0x080fe20000400000 */
[----:B------:R-:W-:Y:S01]  /*8ee0*/  IADD3 R8, P1, P2, R23, R12, R15 ;  /* 0x0000000c17087210 */ /* 0x000fe20007a3e00f */
[-C--:B------:R-:W-:Y:S01]  /*8ef0*/  FMUL R125, R125, R145.reuse ;  /* 0x000000917d7d7220 */ /* 0x080fe20000400000 */
[----:B------:R-:W-:Y:S01]  /*8f00*/  @P3 STG.E.U16 desc[UR40][R128.64+0x2], R138 ;  /* 0x0000028a80003986 */ /* 0x000fe2000c101528 */
[----:B------:R-:W-:Y:S01]  /*8f10*/  ISETP.GT.AND P3, PT, R152, 0x88, PT ;  /* 0x000000889800780c */ /* 0x000fe20003f64270 */
[----:B------:R-:W-:Y:S01]  /*8f20*/  FMUL R126, R126, R145 ;  /* 0x000000917e7e7220 */ /* 0x000fe20000400000 */
[----:B------:R-:W-:Y:S01]  /*8f30*/  IADD3.X R9, R21, R13, R14, P1, P2 ;  /* 0x0000000d15097210 */ /* 0x000fe20000fe440e */
[-C--:B------:R-:W-:Y:S01]  /*8f40*/  FMUL R127, R127, R145.reuse ;  /* 0x000000917f7f7220 */ /* 0x080fe20000400000 */
[----:B------:R-:W-:Y:S01]  /*8f50*/  IADD3 R130, P2, R23, R136, RZ ;  /* 0x0000008817827210 */ /* 0x000fe20007f5e0ff */
[-C--:B------:R-:W-:Y:S01]  /*8f60*/  FMUL R112, R112, R145.reuse ;  /* 0x0000009170707220 */ /* 0x080fe20000400000 */
[----:B------:R-:W-:Y:S01]  /*8f70*/  ISETP.GT.AND P1, PT, R3, RZ, P3 ;  /* 0x000000ff0300720c */ /* 0x000fe20001f24270 */
[----:B------:R-:W-:Y:S01]  /*8f80*/  FMUL R113, R113, R145 ;  /* 0x0000009171717220 */ /* 0x000fe20000400000 */
[----:B------:R-:W-:Y:S01]  /*8f90*/  F2FP.BF16.F32.PACK_AB R121, RZ, R121 ;  /* 0x00000079ff79723e */ /* 0x000fe200000010ff */
[--C-:B------:R-:W-:Y:S01]  /*8fa0*/  IMAD.X R131, R21, 0x1, R129.reuse, P2 ;  /* 0x0000000115837824 */ /* 0x100fe200010e0681 */
[----:B------:R-:W-:Y:S01]  /*8fb0*/  ISETP.GT.AND P2, PT, R3, 0x1, P3 ;  /* 0x000000010300780c */ /* 0x000fe20001f44270 */
[-C--:B------:R-:W-:Y:S01]  /*8fc0*/  FMUL R114, R114, R145.reuse ;  /* 0x0000009172727220 */ /* 0x080fe20000400000 */
[----:B------:R-:W-:Y:S01]  /*8fd0*/  F2FP.BF16.F32.PACK_AB R122, RZ, R122 ;  /* 0x0000007aff7a723e */ /* 0x000fe200000010ff */
[----:B------:R-:W-:Y:S01]  /*8fe0*/  FMUL R115, R115, R145 ;  /* 0x0000009173737220 */ /* 0x000fe20000400000 */
[----:B------:R-:W-:Y:S01]  /*8ff0*/  F2FP.BF16.F32.PACK_AB R123, RZ, R123 ;  /* 0x0000007bff7b723e */ /* 0x000fe200000010ff */
[-C--:B------:R-:W-:Y:S01]  /*9000*/  FMUL R116, R116, R145.reuse ;  /* 0x0000009174747220 */ /* 0x080fe20000400000 */
[----:B------:R-:W-:Y:S01]  /*9010*/  F2FP.BF16.F32.PACK_AB R124, RZ, R124 ;  /* 0x0000007cff7c723e */ /* 0x000fe200000010ff */
[----:B------:R-:W-:Y:S01]  /*9020*/  FMUL R117, R117, R145 ;  /* 0x0000009175757220 */ /* 0x000fe20000400000 */
[----:B------:R-:W-:Y:S01]  /*9030*/  F2FP.BF16.F32.PACK_AB R125, RZ, R125 ;  /* 0x0000007dff7d723e */ /* 0x000fe200000010ff */
[----:B------:R0:W-:Y:S01]  /*9040*/  @P1 STG.E.U16 desc[UR40][R130.64], R20 ;  /* 0x0000001482001986 */ /* 0x0001e2000c101528 */
[C---:B------:R-:W-:Y:S01]  /*9050*/  ISETP.GT.AND P1, PT, R3.reuse, 0x8, P0 ;  /* 0x000000080300780c */ /* 0x040fe20000724270 */
[-C--:B------:R-:W-:Y:S01]  /*9060*/  FMUL R118, R118, R145.reuse ;  /* 0x0000009176767220 */ /* 0x080fe20000400000 */
[----:B------:R-:W-:Y:S01]  /*9070*/  F2FP.BF16.F32.PACK_AB R126, RZ, R126 ;  /* 0x0000007eff7e723e */ /* 0x000fe200000010ff */
[----:B------:R-:W-:Y:S01]  /*9080*/  @P2 STG.E.U16 desc[UR40][R130.64+0x2], R137 ;  /* 0x0000028982002986 */ /* 0x000fe2000c101528 */
[----:B------:R-:W-:Y:S01]  /*9090*/  ISETP.GT.AND P2, PT, R3, 0x9, P0 ;  /* 0x000000090300780c */ /* 0x000fe20000744270 */
[----:B------:R-:W-:Y:S01]  /*90a0*/  FMUL R119, R119, R145 ;  /* 0x0000009177777220 */ /* 0x000fe20000400000 */
[----:B------:R-:W-:Y:S01]  /*90b0*/  F2FP.BF16.F32.PACK_AB R127, RZ, R127 ;  /* 0x0000007fff7f723e */ /* 0x000fe200000010ff */
[-C--:B------:R-:W-:Y:S01]  /*90c0*/  FMUL R104, R104, R145.reuse ;  /* 0x0000009168687220 */ /* 0x080fe20000400000 */
[----:B------:R-:W-:Y:S01]  /*90d0*/  F2FP.BF16.F32.PACK_AB R112, RZ, R112 ;  /* 0x00000070ff70723e */ /* 0x000fe200000010ff */
[----:B------:R-:W-:Y:S01]  /*90e0*/  FMUL R105, R105, R145 ;  /* 0x0000009169697220 */ /* 0x000fe20000400000 */
[----:B------:R-:W-:Y:S01]  /*90f0*/  F2FP.BF16.F32.PACK_AB R113, RZ, R113 ;  /* 0x00000071ff71723e */ /* 0x000fe200000010ff */
[-C--:B------:R-:W-:Y:S01]  /*9100*/  FMUL R106, R106, R145.reuse ;  /* 0x000000916a6a7220 */ /* 0x080fe20000400000 */
[----:B0-----:R-:W-:Y:S01]  /*9110*/  PRMT R20, R133, 0x7610, R20 ;  /* 0x0000761085147816 */ /* 0x001fe20000000014 */
[--C-:B------:R-:W-:Y:S01]  /*9120*/  @P1 IMAD.MOV.U32 R128, RZ, RZ, R136.reuse ;  /* 0x000000ffff801224 */ /* 0x100fe200078e0088 */
[----:B------:R-:W-:Y:S01]  /*9130*/  F2FP.BF16.F32.PACK_AB R114, RZ, R114 ;  /* 0x00000072ff72723e */ /* 0x000fe200000010ff */
[----:B------:R-:W-:Y:S01]  /*9140*/  FMUL R107, R107, R145 ;  /* 0x000000916b6b7220 */ /* 0x000fe20000400000 */
[----:B------:R-:W-:Y:S01]  /*9150*/  F2FP.BF16.F32.PACK_AB R115, RZ, R115 ;  /* 0x00000073ff73723e */ /* 0x000fe200000010ff */
[--C-:B------:R-:W-:Y:S01]  /*9160*/  @P2 IMAD.MOV.U32 R133, RZ, RZ, R129.reuse ;  /* 0x000000ffff852224 */ /* 0x100fe200078e0081 */
[----:B------:R0:W-:Y:S01]  /*9170*/  @P1 STG.E.U16 desc[UR40][R128.64+0x10], R132 ;  /* 0x0000108480001986 */ /* 0x0001e2000c101528 */
        /* <DEDUP_REMOVED lines=9> */
[----:B------:R-:W-:Y:S01]  /*9210*/  FMUL R96, R96, R145 ;  /* 0x0000009160607220 */ /* 0x000fe20000400000 */
[----:B------:R-:W-:Y:S01]  /*9220*/  F2FP.BF16.F32.PACK_AB R104, RZ, R104 ;  /* 0x00000068ff68723e */ /* 0x000fe200000010ff */
[----:B0-----:R-:W-:Y:S01]  /*9230*/  @P2 IMAD.MOV.U32 R132, RZ, RZ, R136 ;  /* 0x000000ffff842224 */ /* 0x001fe200078e0088 */
[----:B------:R-:W-:Y:S01]  /*9240*/  F2FP.BF16.F32.PACK_AB R105, RZ, R105 ;  /* 0x00000069ff69723e */ /* 0x000fe200000010ff */
[-C--:B------:R-:W-:Y:S01]  /*9250*/  FMUL R97, R97, R145.reuse ;  /* 0x0000009161617220 */ /* 0x080fe20000400000 */
[----:B------:R-:W-:Y:S01]  /*9260*/  F2FP.BF16.F32.PACK_AB R106, RZ, R106 ;  /* 0x0000006aff6a723e */ /* 0x000fe200000010ff */
[-C--:B------:R-:W-:Y:S01]  /*9270*/  FMUL R98, R98, R145.reuse ;  /* 0x0000009162627220 */ /* 0x080fe20000400000 */
[----:B------:R0:W-:Y:S01]  /*9280*/  @P2 STG.E.U16 desc[UR40][R132.64+0x12], R20 ;  /* 0x0000121484002986 */ /* 0x0001e2000c101528 */
[----:B------:R-:W-:Y:S01]  /*9290*/  ISETP.GT.AND P2, PT, R3, 0x9, P3 ;  /* 0x000000090300780c */ /* 0x000fe20001f44270 */
[----:B------:R-:W-:Y:S01]  /*92a0*/  FMUL R99, R99, R145 ;  /* 0x0000009163637220 */ /* 0x000fe20000400000 */
[----:B------:R-:W-:Y:S01]  /*92b0*/  F2FP.BF16.F32.PACK_AB R107, RZ, R107 ;  /* 0x0000006bff6b723e */ /* 0x000fe200000010ff */
[----:B------:R-:W-:Y:S01]  /*92c0*/  @P1 STG.E.U16 desc[UR40][R130.64+0x10], R134 ;  /* 0x0000108682001986 */ /* 0x000fe2000c101528 */
[----:B------:R-:W-:Y:S01]  /*92d0*/  IADD3 R128, P1, R15, R136, RZ ;  /* 0x000000880f807210 */ /* 0x000fe20007f3e0ff */
[-C--:B------:R-:W-:Y:S01]  /*92e0*/  FMUL R100, R100, R145.reuse ;  /* 0x0000009164647220 */ /* 0x080fe20000400000 */
[----:B------:R-:W-:Y:S01]  /*92f0*/  F2FP.BF16.F32.PACK_AB R108, RZ, R108 ;  /* 0x0000006cff6c723e */ /* 0x000fe200000010ff */
[----:B------:R-:W-:Y:S01]  /*9300*/  FMUL R101, R101, R145 ;  /* 0x0000009165657220 */ /* 0x000fe20000400000 */
[----:B------:R-:W-:Y:S01]  /*9310*/  F2FP.BF16.F32.PACK_AB R109, RZ, R109 ;  /* 0x0000006dff6d723e */ /* 0x000fe200000010ff */
[----:B------:R-:W-:Y:S01]  /*9320*/  IMAD.X R129, R14, 0x1, R129, P1 ;  /* 0x000000010e817824 */ /* 0x000fe200008e0681 */
[----:B------:R-:W-:Y:S01]  /*9330*/  F2FP.BF16.F32.PACK_AB R110, RZ, R110 ;  /* 0x0000006eff6e723e */ /* 0x000fe200000010ff */
[-C--:B------:R-:W-:Y:S01]  /*9340*/  FMUL R102, R102, R145.reuse ;  /* 0x0000009166667220 */ /* 0x080fe20000400000 */
[----:B0-----:R-:W-:Y:S01]  /*9350*/  PRMT R20, R120, 0x7610, R20 ;  /* 0x0000761078147816 */ /* 0x001fe20000000014 */
[----:B------:R-:W-:Y:S01]  /*9360*/  @P2 STG.E.U16 desc[UR40][R130.64+0x12], R135 ;  /* 0x0000128782002986 */ /* 0x000fe2000c101528 */
[----:B------:R-:W-:Y:S01]  /*9370*/  ISETP.GT.AND P2, PT, R152, 0x100, PT ;  /* 0x000001009800780c */ /* 0x000fe20003f44270 */
[----:B------:R-:W-:Y:S01]  /*9380*/  FMUL R103, R103, R145 ;  /* 0x0000009167677220 */ /* 0x000fe20000400000 */
[----:B------:R-:W-:Y:S01]  /*9390*/  F2FP.BF16.F32.PACK_AB R111, RZ, R111 ;  /* 0x0000006fff6f723e */ /* 0x000fe200000010ff */
[-C--:B------:R-:W-:Y:S01]  /*93a0*/  FMUL R88, R88, R145.reuse ;  /* 0x0000009158587220 */ /* 0x080fe20000400000 */
[----:B------:R-:W-:Y:S01]  /*93b0*/  ISETP.GT.AND P1, PT, R3, RZ, P2 ;  /* 0x000000ff0300720c */ /* 0x000fe20001724270 */
        /* <DEDUP_REMOVED lines=12> */
[----:B------:R-:W-:Y:S01]  /*9480*/  @P1 STG.E.U16 desc[UR40][R128.64], R20 ;  /* 0x0000001480001986 */ /* 0x000fe2000c101528 */
        /* <DEDUP_REMOVED lines=14> */
[----:B------:R-:W-:Y:S01]  /*9570*/  IADD3 R120, P1, R23, R128, RZ ;  /* 0x0000008017787210 */ /* 0x000fe20007f3e0ff */
        /* <DEDUP_REMOVED lines=10> */
[--C-:B0-----:R-:W-:Y:S01]  /*9620*/  IMAD.X R121, R21, 0x1, R129.reuse, P1 ;  /* 0x0000000115797824 */ /* 0x101fe200008e0681 */
        /* <DEDUP_REMOVED lines=45> */
[--C-:B0-----:R-:W-:Y:S01]  /*9900*/  @P6 IMAD.MOV.U32 R120, RZ, RZ, R128.reuse ;  /* 0x000000ffff786224 */ /* 0x101fe200078e0080 */
[----:B------:R-:W-:Y:S01]  /*9910*/  F2FP.BF16.F32.PACK_AB R68, RZ, R68 ;  /* 0x00000044ff44723e */ /* 0x000fe200000010ff */
[--C-:B------:R-:W-:Y:S01]  /*9920*/  @P6 IMAD.MOV.U32 R121, RZ, RZ, R129.reuse ;  /* 0x000000ffff796224 */ /* 0x100fe200078e0081 */
        /* <DEDUP_REMOVED lines=20> */
[----:B------:R-:W-:Y:S01]  /*9a70*/  @P6 IMAD.MOV.U32 R121, RZ, RZ, R129 ;  /* 0x000000ffff796224 */ /* 0x000fe200078e0081 */
[----:B------:R-:W-:Y:S01]  /*9a80*/  F2FP.BF16.F32.PACK_AB R62, RZ, R62 ;  /* 0x0000003eff3e723e */ /* 0x000fe200000010ff */
[----:B------:R-:W-:Y:S01]  /*9a90*/  FMUL R54, R54, R145 ;  /* 0x0000009136367220 */ /* 0x000fe20000400000 */
[----:B------:R-:W-:Y:S01]  /*9aa0*/  F2FP.BF16.F32.PACK_AB R63, RZ, R63 ;  /* 0x0000003fff3f723e */ /* 0x000fe200000010ff */
[----:B------:R-:W-:Y:S01]  /*9ab0*/  FMUL R55, R55, R145 ;  /* 0x0000009137377220 */ /* 0x000fe20000400000 */
[----:B------:R-:W-:Y:S01]  /*9ac0*/  @P6 STG.E.U16 desc[UR40][R120.64+0x12], R125 ;  /* 0x0000127d78006986 */ /* 0x000fe2000c101528 */
[----:B------:R-:W-:Y:S01]  /*9ad0*/  IADD3 R122, P6, R128, R23, RZ ;  /* 0x00000017807a7210 */ /* 0x000fe20007fde0ff */
[-C--:B------:R-:W-:Y:S01]  /*9ae0*/  FMUL R40, R40, R145.reuse ;  /* 0x0000009128287220 */ /* 0x080fe20000400000 */
[----:B------:R-:W-:Y:S01]  /*9af0*/  F2FP.BF16.F32.PACK_AB R48, RZ, R48 ;  /* 0x00000030ff30723e */ /* 0x000fe200000010ff */
[----:B------:R-:W-:Y:S01]  /*9b00*/  FMUL R41, R41, R145 ;  /* 0x0000009129297220 */ /* 0x000fe20000400000 */
[----:B------:R-:W-:Y:S01]  /*9b10*/  IADD3.X R123, R129, R21, RZ, P6, !PT ;  /* 0x00000015817b7210 */ /* 0x000fe200037fe4ff */
[-C--:B------:R-:W-:Y:S01]  /*9b20*/  FMUL R42, R42, R145.reuse ;  /* 0x000000912a2a7220 */ /* 0x080fe20000400000 */
        /* <DEDUP_REMOVED lines=27> */
[----:B------:R0:W-:Y:S01]  /*9ce0*/  @P6 STG.E.U16 desc[UR40][R10.64+0x12], R127 ;  /* 0x0000127f0a006986 */ /* 0x0001e2000c101528 */
[----:B------:R-:W-:Y:S01]  /*9cf0*/  ISETP.GT.AND P6, PT, R3, 0x10, P4 ;  /* 0x000000100300780c */ /* 0x000fe200027c4270 */
[-C--:B------:R-:W-:Y:S01]  /*9d00*/  FMUL R39, R39, R145.reuse ;  /* 0x0000009127277220 */ /* 0x080fe20000400000 */
        /* <DEDUP_REMOVED lines=18> */
[----:B------:R-:W-:-:S02]  /*9e30*/  F2FP.BF16.F32.PACK_AB R37, RZ, R37 ;  /* 0x00000025ff25723e */ /* 0x000fc400000010ff */
[----:B------:R-:W-:Y:S02]  /*9e40*/  F2FP.BF16.F32.PACK_AB R38, RZ, R38 ;  /* 0x00000026ff26723e */ /* 0x000fe400000010ff */
[----:B------:R-:W-:Y:S02]  /*9e50*/  F2FP.BF16.F32.PACK_AB R39, RZ, R39 ;  /* 0x00000027ff27723e */ /* 0x000fe400000010ff */
[----:B------:R-:W-:Y:S01]  /*9e60*/  F2FP.BF16.F32.PACK_AB R24, RZ, R24 ;  /* 0x00000018ff18723e */ /* 0x000fe200000010ff */
[----:B------:R-:W-:Y:S01]  /*9e70*/  @P6 STG.E.U16 desc[UR40][R4.64+0x22], R113 ;  /* 0x0000227104006986 */ /* 0x000fe2000c101528 */
[----:B------:R-:W-:Y:S02]  /*9e80*/  ISETP.GT.AND P6, PT, R3, 0x10, P5 ;  /* 0x000000100300780c */ /* 0x000fe40002fc4270 */
[----:B------:R-:W-:Y:S02]  /*9e90*/  F2FP.BF16.F32.PACK_AB R25, RZ, R25 ;  /* 0x00000019ff19723e */ /* 0x000fe400000010ff */
[----:B------:R-:W-:-:S02]  /*9ea0*/  F2FP.BF16.F32.PACK_AB R26, RZ, R26 ;  /* 0x0000001aff1a723e */ /* 0x000fc400000010ff */
[----:B------:R-:W-:Y:S02]  /*9eb0*/  F2FP.BF16.F32.PACK_AB R27, RZ, R27 ;  /* 0x0000001bff1b723e */ /* 0x000fe400000010ff */
[----:B------:R-:W-:Y:S02]  /*9ec0*/  F2FP.BF16.F32.PACK_AB R28, RZ, R28 ;  /* 0x0000001cff1c723e */ /* 0x000fe400000010ff */
[----:B------:R-:W-:Y:S02]  /*9ed0*/  F2FP.BF16.F32.PACK_AB R29, RZ, R29 ;  /* 0x0000001dff1d723e */ /* 0x000fe400000010ff */
[----:B------:R-:W-:Y:S01]  /*9ee0*/  F2FP.BF16.F32.PACK_AB R30, RZ, R30 ;  /* 0x0000001eff1e723e */ /* 0x000fe200000010ff */
[----:B------:R-:W-:Y:S01]  /*9ef0*/  @P6 STG.E.U16 desc[UR40][R6.64+0x20], R114 ;  /* 0x0000207206006986 */ /* 0x000fe2000c101528 */
[----:B------:R-:W-:Y:S02]  /*9f00*/  ISETP.GT.AND P6, PT, R3, 0x11, P5 ;  /* 0x000000110300780c */ /* 0x000fe40002fc4270 */
[----:B------:R-:W-:-:S11]  /*9f10*/  F2FP.BF16.F32.PACK_AB R31, RZ, R31 ;  /* 0x0000001fff1f723e */ /* 0x000fd600000010ff */
[----:B------:R-:W-:Y:S01]  /*9f20*/  @P6 STG.E.U16 desc[UR40][R6.64+0x22], R115 ;  /* 0x0000227306006986 */ /* 0x000fe2000c101528 */
[----:B------:R-:W-:-:S13]  /*9f30*/  ISETP.GT.AND P6, PT, R3, 0x18, P4 ;  /* 0x000000180300780c */ /* 0x000fda00027c4270 */
[----:B------:R-:W-:Y:S01]  /*9f40*/  @P6 STG.E.U16 desc[UR40][R4.64+0x30], R116 ;  /* 0x0000307404006986 */ /* 0x000fe2000c101528 */
[----:B------:R-:W-:-:S13]  /*9f50*/  ISETP.GT.AND P6, PT, R3, 0x19, P4 ;  /* 0x000000190300780c */ /* 0x000fda00027c4270 */
[----:B------:R-:W-:Y:S01]  /*9f60*/  @P6 STG.E.U16 desc[UR40][R4.64+0x32], R117 ;  /* 0x0000327504006986 */ /* 0x000fe2000c101528 */
[----:B------:R-:W-:-:S13]  /*9f70*/  ISETP.GT.AND P6, PT, R3, 0x18, P5 ;  /* 0x000000180300780c */ /* 0x000fda0002fc4270 */
[----:B------:R-:W-:Y:S01]  /*9f80*/  @P6 STG.E.U16 desc[UR40][R6.64+0x30], R118 ;  /* 0x0000307606006986 */ /* 0x000fe2000c101528 */
[----:B------:R-:W-:-:S13]  /*9f90*/  ISETP.GT.AND P6, PT, R3, 0x19, P5 ;  /* 0x000000190300780c */ /* 0x000fda0002fc4270 */
[----:B------:R-:W-:Y:S01]  /*9fa0*/  @P6 STG.E.U16 desc[UR40][R6.64+0x32], R119 ;  /* 0x0000327706006986 */ /* 0x000fe2000c101528 */
[----:B0-----:R-:W-:-:S05]  /*9fb0*/  IADD3 R10, P6, R15, R12, RZ ;  /* 0x0000000c0f0a7210 */ /* 0x001fca0007fde0ff */
[----:B------:R-:W-:Y:S01]  /*9fc0*/  IMAD.X R11, R13, 0x1, R14, P6 ;  /* 0x000000010d0b7824 */ /* 0x000fe200030e060e */
[----:B------:R-:W-:-:S13]  /*9fd0*/  ISETP.GT.AND P6, PT, R3, 0x10, P0 ;  /* 0x000000100300780c */ /* 0x000fda00007c4270 */
[----:B------:R-:W-:Y:S01]  /*9fe0*/  @P6 STG.E.U16 desc[UR40][R12.64+0x20], R104 ;  /* 0x000020680c006986 */ /* 0x000fe2000c101528 */
[----:B------:R-:W-:-:S13]  /*9ff0*/  ISETP.GT.AND P6, PT, R3, 0x11, P0 ;  /* 0x000000110300780c */ /* 0x000fda00007c4270 */
[----:B------:R-:W-:Y:S01]  /*a000*/  @P6 STG.E.U16 desc[UR40][R12.64+0x22], R105 ;  /* 0x000022690c006986 */ /* 0x000fe2000c101528 */
[----:B------:R-:W-:-:S05]  /*a010*/  IADD3 R14, P6, R23, R12, RZ ;  /* 0x0000000c170e7210 */ /* 0x000fca0007fde0ff */
[----:B------:R-:W-:Y:S01]  /*a020*/  IMAD.X R15, R13, 0x1, R21, P6 ;  /* 0x000000010d0f7824 */ /* 0x000fe200030e0615 */
[----:B------:R-:W-:-:S05]  /*a030*/  IADD3 R20, P6, R23, R10, RZ ;  /* 0x0000000a17147210 */ /* 0x000fca0007fde0ff */
[----:B------:R-:W-:Y:S01]  /*a040*/  IMAD.X R21, R21, 0x1, R11, P6 ;  /* 0x0000000115157824 */ /* 0x000fe200030e060b */
        /* <DEDUP_REMOVED lines=132> */
[C---:B------:R-:W-:Y:S02]  /*a890*/  ISETP.GT.AND P6, PT, R3.reuse, 0x48, P4 ;  /* 0x000000480300780c */ /* 0x040fe400027c4270 */
[----:B------:R-:W-:-:S11]  /*a8a0*/  ISETP.GT.AND P4, PT, R3, 0x49, P4 ;  /* 0x000000490300780c */ /* 0x000fd60002784270 */
[----:B------:R-:W-:Y:S04]  /*a8b0*/  @P6 STG.E.U16 desc[UR40][R4.64+0x90], R44 ;  /* 0x0000902c04006986 */ /* 0x000fe8000c101528 */
[----:B------:R0:W-:Y:S01]  /*a8c0*/  @P4 STG.E.U16 desc[UR40][R4.64+0x92], R45 ;  /* 0x0000922d04004986 */ /* 0x0001e2000c101528 */
[C---:B------:R-:W-:Y:S02]  /*a8d0*/  ISETP.GT.AND P4, PT, R3.reuse, 0x48, P5 ;  /* 0x000000480300780c */ /* 0x040fe40002f84270 */
[----:B------:R-:W-:-:S11]  /*a8e0*/  ISETP.GT.AND P5, PT, R3, 0x49, P5 ;  /* 0x000000490300780c */ /* 0x000fd60002fa4270 */
[----:B------:R-:W-:Y:S01]  /*a8f0*/  @P4 STG.E.U16 desc[UR40][R6.64+0x90], R46 ;  /* 0x0000902e06004986 */ /* 0x000fe2000c101528 */
[----:B------:R-:W-:-:S03]  /*a900*/  ISETP.GT.AND P4, PT, R3, 0x40, P0 ;  /* 0x000000400300780c */ /* 0x000fc60000784270 */
[----:B------:R-:W-:Y:S01]  /*a910*/  @P5 STG.E.U16 desc[UR40][R6.64+0x92], R47 ;  /* 0x0000922f06005986 */ /* 0x000fe2000c101528 */
[----:B------:R-:W-:-:S09]  /*a920*/  ISETP.GT.AND P5, PT, R3, 0x41, P0 ;  /* 0x000000410300780c */ /* 0x000fd200007a4270 */
[----:B0-----:R-:W-:Y:S02]  /*a930*/  @P4 IMAD.MOV.U32 R4, RZ, RZ, R12 ;  /* 0x000000ffff044224 */ /* 0x001fe400078e000c */
[----:B------:R-:W-:-:S05]  /*a940*/  @P4 IMAD.MOV.U32 R5, RZ, RZ, R13 ;  /* 0x000000ffff054224 */ /* 0x000fca00078e000d */
[----:B------:R0:W-:Y:S01]  /*a950*/  @P4 STG.E.U16 desc[UR40][R4.64+0x80], R32 ;  /* 0x0000802004004986 */ /* 0x0001e2000c101528 */
[----:B------:R-:W-:Y:S01]  /*a960*/  ISETP.GT.AND P4, PT, R3, 0x40, P3 ;  /* 0x000000400300780c */ /* 0x000fe20001f84270 */
[----:B0-----:R-:W-:Y:S02]  /*a970*/  @P5 IMAD.MOV.U32 R4, RZ, RZ, R12 ;  /* 0x000000ffff045224 */ /* 0x001fe400078e000c */
[----:B------:R-:W-:-:S05]  /*a980*/  @P5 IMAD.MOV.U32 R5, RZ, RZ, R13 ;  /* 0x000000ffff055224 */ /* 0x000fca00078e000d */
[----:B------:R0:W-:Y:S01]  /*a990*/  @P5 STG.E.U16 desc[UR40][R4.64+0x82], R33 ;  /* 0x0000822104005986 */ /* 0x0001e2000c101528 */
[----:B------:R-:W-:-:S04]  /*a9a0*/  ISETP.GT.AND P5, PT, R3, 0x41, P3 ;  /* 0x000000410300780c */ /* 0x000fc80001fa4270 */
[----:B0-----:R-:W-:Y:S02]  /*a9b0*/  @P4 IMAD.MOV.U32 R4, RZ, RZ, R14 ;  /* 0x000000ffff044224 */ /* 0x001fe400078e000e */
[----:B------:R-:W-:-:S05]  /*a9c0*/  @P4 IMAD.MOV.U32 R5, RZ, RZ, R15 ;  /* 0x000000ffff054224 */ /* 0x000fca00078e000f */
[----:B------:R0:W-:Y:S01]  /*a9d0*/  @P4 STG.E.U16 desc[UR40][R4.64+0x80], R34 ;  /* 0x0000802204004986 */ /* 0x0001e2000c101528 */
[C---:B------:R-:W-:Y:S02]  /*a9e0*/  ISETP.GT.AND P4, PT, R3.reuse, 0x48, P0 ;  /* 0x000000480300780c */ /* 0x040fe40000784270 */
[----:B------:R-:W-:Y:S01]  /*a9f0*/  ISETP.GT.AND P0, PT, R3, 0x49, P0 ;  /* 0x000000490300780c */ /* 0x000fe20000704270 */
        /* <DEDUP_REMOVED lines=8> */
[----:B------:R-:W-:-:S03]  /*aa80*/  ISETP.GT.AND P4, PT, R3, 0x40, P2 ;  /* 0x000000400300780c */ /* 0x000fc60001784270 */
[----:B------:R-:W-:Y:S01]  /*aa90*/  @P0 STG.E.U16 desc[UR40][R12.64+0x92], R37 ;  /* 0x000092250c000986 */ /* 0x000fe2000c101528 */
[----:B------:R-:W-:Y:S01]  /*aaa0*/  ISETP.GT.AND P0, PT, R3, 0x41, P2 ;  /* 0x000000410300780c */ /* 0x000fe20001704270 */
[----:B0-----:R-:W-:Y:S02]  /*aab0*/  @P5 IMAD.MOV.U32 R4, RZ, RZ, R14 ;  /* 0x000000ffff045224 */ /* 0x001fe400078e000e */
[----:B------:R-:W-:-:S05]  /*aac0*/  @P5 IMAD.MOV.U32 R5, RZ, RZ, R15 ;  /* 0x000000ffff055224 */ /* 0x000fca00078e000f */
[----:B------:R0:W-:Y:S01]  /*aad0*/  @P5 STG.E.U16 desc[UR40][R4.64+0x90], R38 ;  /* 0x0000902604005986 */ /* 0x0001e2000c101528 */
[----:B------:R-:W-:-:S03]  /*aae0*/  ISETP.GT.AND P5, PT, R3, 0x40, P1 ;  /* 0x000000400300780c */ /* 0x000fc60000fa4270 */
[----:B------:R-:W-:Y:S01]  /*aaf0*/  @P3 STG.E.U16 desc[UR40][R14.64+0x92], R39 ;  /* 0x000092270e003986 */ /* 0x000fe2000c101528 */
[----:B------:R-:W-:-:S03]  /*ab00*/  ISETP.GT.AND P3, PT, R3, 0x41, P1 ;  /* 0x000000410300780c */ /* 0x000fc60000f64270 */
[----:B------:R-:W-:Y:S01]  /*ab10*/  @P4 STG.E.U16 desc[UR40][R10.64+0x80], R24 ;  /* 0x000080180a004986 */ /* 0x000fe2000c101528 */
[C---:B------:R-:W-:Y:S02]  /*ab20*/  ISETP.GT.AND P4, PT, R3.reuse, 0x48, P1 ;  /* 0x000000480300780c */ /* 0x040fe40000f84270 */
[C---:B------:R-:W-:Y:S01]  /*ab30*/  ISETP.GT.AND P1, PT, R3.reuse, 0x49, P1 ;  /* 0x000000490300780c */ /* 0x040fe20000f24270 */
[----:B------:R-:W-:Y:S01]  /*ab40*/  @P0 STG.E.U16 desc[UR40][R10.64+0x82], R25 ;  /* 0x000082190a000986 */ /* 0x000fe2000c101528 */
[C---:B------:R-:W-:Y:S01]  /*ab50*/  ISETP.GT.AND P0, PT, R3.reuse, 0x48, P2 ;  /* 0x000000480300780c */ /* 0x040fe20001704270 */
[----:B0-----:R-:W-:Y:S01]  /*ab60*/  @P5 IMAD.MOV.U32 R4, RZ, RZ, R8 ;  /* 0x000000ffff045224 */ /* 0x001fe200078e0008 */
[----:B------:R-:W-:Y:S01]  /*ab70*/  ISETP.GT.AND P2, PT, R3, 0x49, P2 ;  /* 0x000000490300780c */ /* 0x000fe20001744270 */
[----:B------:R-:W-:-:S05]  /*ab80*/  @P5 IMAD.MOV.U32 R5, RZ, RZ, R9 ;  /* 0x000000ffff055224 */ /* 0x000fca00078e0009 */
[----:B------:R0:W-:Y:S02]  /*ab90*/  @P5 STG.E.U16 desc[UR40][R4.64+0x80], R26 ;  /* 0x0000801a04005986 */ /* 0x0001e4000c101528 */
[----:B0-----:R-:W-:Y:S02]  /*aba0*/  @P3 IMAD.MOV.U32 R4, RZ, RZ, R8 ;  /* 0x000000ffff043224 */ /* 0x001fe400078e0008 */
[----:B------:R-:W-:-:S05]  /*abb0*/  @P3 IMAD.MOV.U32 R5, RZ, RZ, R9 ;  /* 0x000000ffff053224 */ /* 0x000fca00078e0009 */
[----:B------:R0:W-:Y:S04]  /*abc0*/  @P3 STG.E.U16 desc[UR40][R4.64+0x82], R27 ;  /* 0x0000821b04003986 */ /* 0x0001e8000c101528 */
[----:B------:R1:W-:Y:S04]  /*abd0*/  @P0 STG.E.U16 desc[UR40][R10.64+0x90], R28 ;  /* 0x0000901c0a000986 */ /* 0x0003e8000c101528 */
[----:B------:R1:W-:Y:S01]  /*abe0*/  @P2 STG.E.U16 desc[UR40][R10.64+0x92], R29 ;  /* 0x0000921d0a002986 */ /* 0x0003e2000c101528 */
[----:B0-----:R-:W-:Y:S01]  /*abf0*/  @P4 MOV R4, R8 ;  /* 0x0000000800044202 */ /* 0x001fe20000000f00 */
[----:B------:R-:W-:-:S05]  /*ac00*/  @P4 IMAD.MOV.U32 R5, RZ, RZ, R9 ;  /* 0x000000ffff054224 */ /* 0x000fca00078e0009 */
[----:B------:R1:W-:Y:S04]  /*ac10*/  @P4 STG.E.U16 desc[UR40][R4.64+0x90], R30 ;  /* 0x0000901e04004986 */ /* 0x0003e8000c101528 */
[----:B------:R1:W-:Y:S02]  /*ac20*/  @P1 STG.E.U16 desc[UR40][R8.64+0x92], R31 ;  /* 0x0000921f08001986 */ /* 0x0003e4000c101528 */
.L_x_260:
[----:B------:R-:W-:Y:S05]  /*ac30*/  BSYNC B0 ;  /* 0x0000000000007941 */ /* 0x000fea0003800000 */
.L_x_28:
[----:B------:R-:W-:Y:S01]  /*ac40*/  ULDC UR4, c[0x0][0xc] ;  /* 0x0000030000047ab9 */ /* 0x000fe20000000800 */
[----:B------:R-:W-:Y:S01]  /*ac50*/  ULDC UR5, c[0x0][0x10] ;  /* 0x0000040000057ab9 */ /* 0x000fe20000000800 */
[----:B------:R-:W2:Y:S01]  /*ac60*/  LDC R3, c[0x0][0x14] ;  /* 0x00000500ff037b82 */ /* 0x000ea20000000800 */
[----:B------:R-:W-:Y:S01]  /*ac70*/  UIMAD.WIDE.U32 UR4, UR4, UR5, URZ ;  /* 0x00000005040472a5 */ /* 0x000fe2000f8e003f */
[----:B------:R-:W-:Y:S02]  /*ac80*/  IMAD.MOV.U32 R147, RZ, RZ, -0x1 ;  /* 0xffffffffff937424 */ /* 0x000fe400078e00ff */
[----:B------:R-:W-:-:S03]  /*ac90*/  IMAD.MOV.U32 R23, RZ, RZ, -0x1 ;  /* 0xffffffffff177424 */ /* 0x000fc600078e00ff */
[----:B--2---:R-:W-:-:S04]  /*aca0*/  IMAD.WIDE.U32 R16, R3, UR4, R16 ;  /* 0x0000000403107c25 */ /* 0x004fc8000f8e0010 */
[----:B------:R-:W-:Y:S01]  /*acb0*/  IMAD R3, R3, UR5, RZ ;  /* 0x0000000503037c24 */ /* 0x000fe2000f8e02ff */
[----:B------:R-:W-:Y:S02]  /*acc0*/  ULDC.64 UR4, c[0x0][0x650] ;  /* 0x0001940000047ab9 */ /* 0x000fe40000000a00 */
[----:B------:R-:W-:Y:S01]  /*acd0*/  ISETP.GE.U32.AND P0, PT, R16, UR4, PT ;  /* 0x0000000410007c0c */ /* 0x000fe2000bf06070 */
[--C-:B------:R-:W-:Y:S01]  /*ace0*/  IMAD.IADD R17, R17, 0x1, R3.reuse ;  /* 0x0000000111117824 */ /* 0x100fe200078e0203 */
[----:B------:R-:W-:-:S04]  /*acf0*/  PRMT R3, RZ, 0x7610, R3 ;  /* 0x00007610ff037816 */ /* 0x000fc80000000003 */
[----:B------:R-:W-:-:S13]  /*ad00*/  ISETP.GE.U32.AND.EX P0, PT, R17, UR5, PT, P0 ;  /* 0x0000000511007c0c */ /* 0x000fda000bf06100 */
[----:B------:R-:W-:Y:S05]  /*ad10*/  @P0 BRA `(.L_x_261) ;  /* 0x0000000400640947 */ /* 0x000fea0003800000 */
[----:B0-----:R-:W0:Y:S01]  /*ad20*/  S2R R12, SR_CTAID.X ;  /* 0x00000000000c7919 */ /* 0x001e220000002500 */
[----:B-1--4-:R-:W1:Y:S01]  /*ad30*/  LDC.64 R10, c[0x0][0x628] ;  /* 0x00018a00ff0a7b82 */ /* 0x012e620000000a00 */
[----:B------:R-:W-:Y:S01]  /*ad40*/  ULDC UR4, c[0x0][0x150] ;  /* 0x0000540000047ab9 */ /* 0x000fe20000000800 */
[----:B---3--:R-:W-:Y:S01]  /*ad50*/  IMAD.MOV.U32 R8, RZ, RZ, R16 ;  /* 0x000000ffff087224 */ /* 0x008fe200078e0010 */
[----:B------:R-:W2:Y:S01]  /*ad60*/  S2R R24, SR_CTAID.Y ;  /* 0x0000000000187919 */ /* 0x000ea20000002600 */
[----:B------:R-:W-:-:S04]  /*ad70*/  IMAD.MOV.U32 R9, RZ, RZ, R17 ;  /* 0x000000ffff097224 */ /* 0x000fc800078e0011 */
[----:B------:R-:W3:Y:S08]  /*ad80*/  LDC R21, c[0x0][0x144] ;  /* 0x00005100ff157b82 */ /* 0x000ef00000000800 */
[----:B------:R-:W4:Y:S08]  /*ad90*/  LDC R0, c[0x0][0x630] ;  /* 0x00018c00ff007b82 */ /* 0x000f300000000800 */
[----:B------:R-:W2:Y:S01]  /*ada0*/  LDC.64 R14, c[0x0][0x620] ;  /* 0x00018800ff0e7b82 */ /* 0x000ea20000000a00 */
[----:B-1----:R-:W-:-:S04]  /*adb0*/  ISETP.NE.U32.AND P0, PT, R10, RZ, PT ;  /* 0x000000ff0a00720c */ /* 0x002fc80003f05070 */
[----:B------:R-:W-:Y:S02]  /*adc0*/  ISETP.NE.AND.EX P0, PT, R11, RZ, PT, P0 ;  /* 0x000000ff0b00720c */ /* 0x000fe40003f05300 */
[----:B0-----:R-:W-:-:S05]  /*add0*/  I2FP.F32.U32 R3, R12 ;  /* 0x0000000c00037245 */ /* 0x001fca0000201000 */
[----:B------:R-:W-:-:S04]  /*ade0*/  FMUL R3, R3, UR4 ;  /* 0x0000000403037c20 */ /* 0x000fc80008400000 */
[----:B------:R0:W1:Y:S02]  /*adf0*/  F2I.U32.TRUNC.NTZ R20, R3 ;  /* 0x0000000300147305 */ /* 0x000064000020f000 */
[----:B---34-:R-:W-:Y:S05]  /*ae00*/  @!P0 BRA `(.L_x_262) ;  /* 0x0000000000288947 */ /* 0x018fea0003800000 */
[----:B0-----:R-:W0:Y:S02]  /*ae10*/  LDC R3, c[0x0][0x634] ;  /* 0x00018d00ff037b82 */ /* 0x001e240000000800 */
        /* <DEDUP_REMOVED lines=9> */
.L_x_262:
[----:B------:R-:W3:Y:S01]  /*aeb0*/  LDC.64 R28, c[0x0][0x640] ;  /* 0x00019000ff1c7b82 */ /* 0x000ee20000000a00 */
[-CC-:B------:R-:W-:Y:S01]  /*aec0*/  SHF.R.U64 R23, R8, R0.reuse, R9.reuse ;  /* 0x0000000008177219 */ /* 0x180fe20000001209 */
[----:B-1----:R-:W-:Y:S01]  /*aed0*/  IMAD.MOV R20, RZ, RZ, -R20 ;  /* 0x000000ffff147224 */ /* 0x002fe200078e0a14 */
[----:B------:R-:W-:Y:S01]  /*aee0*/  SHF.R.U32.HI R0, RZ, R0, R9 ;  /* 0x00000000ff007219 */ /* 0x000fe20000011609 */
[----:B------:R-:W-:Y:S01]  /*aef0*/  ULDC UR4, c[0x0][0x154] ;  /* 0x0000550000047ab9 */ /* 0x000fe20000000800 */
[----:B0-----:R-:W-:Y:S01]  /*af00*/  IADD3 R3, P0, RZ, -R23, RZ ;  /* 0x80000017ff037210 */ /* 0x001fe20007f1e0ff */
[----:B------:R-:W-:Y:S02]  /*af10*/  IMAD R21, R21, R20, R12 ;  /* 0x0000001415157224 */ /* 0x000fe400078e020c */
[----:B------:R-:W0:Y:S01]  /*af20*/  LDC R6, c[0x0][0x618] ;  /* 0x00018600ff067b82 */ /* 0x000e220000000800 */
[----:B------:R-:W-:Y:S02]  /*af30*/  IMAD.MOV.U32 R7, RZ, RZ, 0x1 ;  /* 0x00000001ff077424 */ /* 0x000fe400078e00ff */
[----:B------:R-:W-:-:S04]  /*af40*/  IMAD.X R5, RZ, RZ, ~R0, P0 ;  /* 0x000000ffff057224 */ /* 0x000fc800000e0e00 */
[-C--:B--2---:R-:W-:Y:S01]  /*af50*/  IMAD R0, R5, R14.reuse, RZ ;  /* 0x0000000e05007224 */ /* 0x084fe200078e02ff */
[----:B------:R-:W1:Y:S01]  /*af60*/  LDC R8, c[0x0][0x608] ;  /* 0x00018200ff087b82 */ /* 0x000e620000000800 */
[----:B------:R-:W-:-:S04]  /*af70*/  IMAD.WIDE.U32 R4, R3, R14, R16 ;  /* 0x0000000e03047225 */ /* 0x000fc800078e0010 */
[----:B------:R-:W-:Y:S01]  /*af80*/  IMAD R3, R3, R15, R0 ;  /* 0x0000000f03037224 */ /* 0x000fe200078e0200 */
[----:B------:R-:W-:Y:S02]  /*af90*/  I2FP.F32.U32 R0, R24 ;  /* 0x0000001800007245 */ /* 0x000fe40000201000 */
[----:B------:R-:W2:Y:S01]  /*afa0*/  LDC R26, c[0x0][0x658] ;  /* 0x00019600ff1a7b82 */ /* 0x000ea20000000800 */
[----:B------:R-:W-:Y:S01]  /*afb0*/  IMAD.IADD R3, R5, 0x1, R3 ;  /* 0x0000000105037824 */ /* 0x000fe200078e0203 */
[----:B---3--:R-:W-:Y:S01]  /*afc0*/  ISETP.NE.U32.AND P0, PT, R28, RZ, PT ;  /* 0x000000ff1c00720c */ /* 0x008fe20003f05070 */
[----:B------:R-:W-:Y:S01]  /*afd0*/  FMUL R0, R0, UR4 ;  /* 0x0000000400007c20 */ /* 0x000fe20008400000 */
[----:B------:R-:W-:Y:S02]  /*afe0*/  IMAD.MOV.U32 R5, RZ, RZ, -0x1 ;  /* 0xffffffffff057424 */ /* 0x000fe400078e00ff */
[----:B------:R-:W-:Y:S01]  /*aff0*/  ISETP.NE.AND.EX P0, PT, R29, RZ, PT, P0 ;  /* 0x000000ff1d00720c */ /* 0x000fe20003f05300 */
[----:B------:R3:W4:Y:S01]  /*b000*/  F2I.U32.TRUNC.NTZ R13, R0 ;  /* 0x00000000000d7305 */ /* 0x000722000020f000 */
[----:B------:R-:W3:Y:S01]  /*b010*/  LDC R15, c[0x0][0x148] ;  /* 0x00005200ff0f7b82 */ /* 0x000ee20000000800 */
[----:B0-----:R-:W-:-:S02]  /*b020*/  SHF.R.U64 R12, R4, R6, R3 ;  /* 0x00000006040c7219 */ /* 0x001fc40000001203 */
[----:B------:R-:W-:-:S05]  /*b030*/  SHF.R.U32.HI R3, RZ, R6, R3 ;  /* 0x00000006ff037219 */ /* 0x000fca0000011603 */
[----:B------:R-:W0:Y:S01]  /*b040*/  LDC R20, c[0x0][0x600] ;  /* 0x00018000ff147b82 */ /* 0x000e220000000800 */
[-CC-:B-1----:R-:W-:Y:S02]  /*b050*/  SHF.R.U64 R10, R12, R8.reuse, R3.reuse ;  /* 0x000000080c0a7219 */ /* 0x182fe40000001203 */
[----:B------:R-:W-:-:S05]  /*b060*/  SHF.R.U32.HI R3, RZ, R8, R3 ;  /* 0x00000008ff037219 */ /* 0x000fca0000011603 */
[----:B------:R-:W1:Y:S01]  /*b070*/  LDC R27, c[0x0][0x648] ;  /* 0x00019200ff1b7b82 */ /* 0x000e620000000800 */
[-C--:B--2---:R-:W-:Y:S02]  /*b080*/  SHF.L.U32 R4, R5, R26.reuse, RZ ;  /* 0x0000001a05047219 */ /* 0x084fe400000006ff */
[-CC-:B------:R-:W-:Y:S02]  /*b090*/  SHF.R.U64 R14, R10, R26.reuse, R3.reuse ;  /* 0x0000001a0a0e7219 */ /* 0x180fe40000001203 */
[----:B------:R-:W-:Y:S02]  /*b0a0*/  SHF.R.U32.HI R5, RZ, R26, R3 ;  /* 0x0000001aff057219 */ /* 0x000fe40000011603 */
[----:B------:R-:W-:Y:S01]  /*b0b0*/  LOP3.LUT R25, RZ, R4, RZ, 0x33, !PT ;  /* 0x00000004ff197212 */ /* 0x000fe200078e33ff */
[----:B------:R-:W2:Y:S01]  /*b0c0*/  LDC R30, c[0x0][0x638] ;  /* 0x00018e00ff1e7b82 */ /* 0x000ea20000000800 */
[----:B------:R-:W-:Y:S01]  /*b0d0*/  SHF.L.U32 R26, R7, R26, RZ ;  /* 0x0000001a071a7219 */ /* 0x000fe200000006ff */
[----:B------:R-:W-:-:S06]  /*b0e0*/  IMAD.MOV.U32 R4, RZ, RZ, R14 ;  /* 0x000000ffff047224 */ /* 0x000fcc00078e000e */
[----:B------:R-:W0:Y:S01]  /*b0f0*/  LDC R31, c[0x0][0x610] ;  /* 0x00018400ff1f7b82 */ /* 0x000e220000000800 */
[----:B----4-:R-:W-:Y:S05]  /*b100*/  @!P0 BRA `(.L_x_263) ;  /* 0x0000000000288947 */ /* 0x010fea0003800000 */
[----:B------:R-:W4:Y:S02]  /*b110*/  LDC R3, c[0x0][0x64c] ;  /* 0x00019300ff037b82 */ /* 0x000f240000000800 */
[----:B----4-:R-:W-:-:S05]  /*b120*/  IADD3 R3, P0, R14, R3, RZ ;  /* 0x000000030e037210 */ /* 0x010fca0007f1e0ff */
        /* <DEDUP_REMOVED lines=8> */
.L_x_263:
[----:B------:R-:W-:Y:S01]  /*b1b0*/  ISETP.NE.AND P0, PT, R2, 0x1, PT ;  /* 0x000000010200780c */ /* 0x000fe20003f05270 */
[----:B------:R-:W-:Y:S01]  /*b1c0*/  IMAD.MOV R13, RZ, RZ, -R13 ;  /* 0x000000ffff0d7224 */ /* 0x000fe200078e0a0d */
[----:B-1-3--:R-:W-:Y:S01]  /*b1d0*/  SHF.R.U64 R0, R4, R27, R5 ;  /* 0x0000001b04007219 */ /* 0x00afe20000001205 */
[----:B------:R-:W-:Y:S01]  /*b1e0*/  IMAD.MOV.U32 R4, RZ, RZ, 0x1 ;  /* 0x00000001ff047424 */ /* 0x000fe200078e00ff */
[----:B------:R-:W-:Y:S02]  /*b1f0*/  LOP3.LUT R5, R10, R25, RZ, 0xc0, !PT ;  /* 0x000000190a057212 */ /* 0x000fe400078ec0ff */
[----:B0-----:R-:W-:Y:S01]  /*b200*/  IADD3 R7, R20, -0x1, RZ ;  /* 0xffffffff14077810 */ /* 0x001fe20007ffe0ff */
[----:B------:R-:W-:Y:S02]  /*b210*/  IMAD.MOV R3, RZ, RZ, -R0 ;  /* 0x000000ffff037224 */ /* 0x000fe400078e0a00 */
[----:B------:R-:W-:Y:S01]  /*b220*/  IMAD R0, R26, R0, R5 ;  /* 0x000000001a007224 */ /* 0x000fe200078e0205 */
[----:B------:R-:W-:Y:S01]  /*b230*/  LOP3.LUT R12, R12, R7, RZ, 0xc0, !PT ;  /* 0x000000070c0c7212 */ /* 0x000fe200078ec0ff */
[----:B--2---:R-:W-:-:S02]  /*b240*/  IMAD R3, R3, R30, R14 ;  /* 0x0000001e03037224 */ /* 0x004fc400078e020e */
[----:B------:R-:W-:Y:S02]  /*b250*/  @P0 IMAD R21, R15, R13, R24 ;  /* 0x0000000d0f150224 */ /* 0x000fe400078e0218 */
[----:B------:R-:W-:Y:S01]  /*b260*/  IMAD R5, R3, R20, R12 ;  /* 0x0000001403057224 */ /* 0x000fe200078e020c */
[----:B------:R-:W-:Y:S01]  /*b270*/  PRMT R3, R4, 0x7610, R3 ;  /* 0x0000761004037816 */ /* 0x000fe20000000003 */
[----:B------:R-:W-:-:S05]  /*b280*/  IMAD R0, R0, R31, R21 ;  /* 0x0000001f00007224 */ /* 0x000fca00078e0215 */
[----:B------:R-:W-:Y:S02]  /*b290*/  SEL R147, R5, R0, !P0 ;  /* 0x0000000005937207 */ /* 0x000fe40004000000 */
[----:B------:R-:W-:-:S07]  /*b2a0*/  SEL R0, R0, R5, !P0 ;  /* 0x0000000500007207 */ /* 0x000fce0004000000 */
.L_x_261:
[----:B------:R-:W-:Y:S01]  /*b2b0*/  LOP3.LUT P0, RZ, R3, 0xff, RZ, 0xc0, !PT ;  /* 0x000000ff03ff7812 */ /* 0x000fe2000780c0ff */
[----:B------:R-:W-:-:S12]  /*b2c0*/  IMAD.MOV.U32 R146, RZ, RZ, R0 ;  /* 0x000000ffff927224 */ /* 0x000fd800078e0000 */
[----:B------:R-:W-:Y:S05]  /*b2d0*/  @P0 BRA `(.L_x_264) ;  /* 0xffffff5c002c0947 */ /* 0x000fea000383ffff */
[----:B------:R-:W-:Y:S05]  /*b2e0*/  EXIT ;  /* 0x000000000000794d */ /* 0x000fea0003800000 */
.L_x_3:
[----:B0-----:R-:W-:Y:S01]  /*b2f0*/  ULDC.64 UR4, c[0x0][0x650] ;  /* 0x0001940000047ab9 */ /* 0x001fe20000000a00 */
        /* <DEDUP_REMOVED lines=25> */
.L_x_266:
[--C-:B------:R-:W-:Y:S01]  /*b490*/  SHF.R.U64 R12, R10, R14, R11.reuse ;  /* 0x0000000e0a0c7219 */ /* 0x100fe2000000120b */
[----:B------:R-:W0:Y:S01]  /*b4a0*/  LDC R22, c[0x0][0x618] ;  /* 0x00018600ff167b82 */ /* 0x000e220000000800 */
[----:B------:R-:W-:Y:S01]  /*b4b0*/  I2FP.F32.U32 R6, R4 ;  /* 0x0000000400067245 */ /* 0x000fe20000201000 */
[----:B------:R-:W-:Y:S01]  /*b4c0*/  ULDC UR4, c[0x0][0x150] ;  /* 0x0000540000047ab9 */ /* 0x000fe20000000800 */
[----:B------:R-:W-:Y:S02]  /*b4d0*/  SHF.R.U32.HI R5, RZ, R14, R11 ;  /* 0x0000000eff057219 */ /* 0x000fe4000001160b */
[----:B------:R-:W-:Y:S01]  /*b4e0*/  IADD3 R9, P0, RZ, -R12, RZ ;  /* 0x8000000cff097210 */ /* 0x000fe20007f1e0ff */
[----:B------:R-:W-:Y:S01]  /*b4f0*/  FMUL R11, R6, UR4 ;  /* 0x00000004060b7c20 */ /* 0x000fe20008400000 */
[----:B------:R-:W-:Y:S01]  /*b500*/  ULDC UR4, c[0x0][0x154] ;  /* 0x0000550000047ab9 */ /* 0x000fe20000000800 */
[----:B------:R-:W1:Y:S02]  /*b510*/  LDC.64 R24, c[0x0][0x640] ;  /* 0x00019000ff187b82 */ /* 0x000e640000000a00 */
[----:B------:R-:W-:-:S02]  /*b520*/  IMAD.X R5, RZ, RZ, ~R5, P0 ;  /* 0x000000ffff057224 */ /* 0x000fc400000e0e05 */
[----:B------:R-:W2:Y:S01]  /*b530*/  F2I.U32.TRUNC.NTZ R11, R11 ;  /* 0x0000000b000b7305 */ /* 0x000ea2000020f000 */
[----:B------:R-:W-:-:S03]  /*b540*/  IMAD.WIDE.U32 R6, R9, R20, R16 ;  /* 0x0000001409067225 */ /* 0x000fc600078e0010 */
[----:B------:R-:W3:Y:S01]  /*b550*/  LDC R13, c[0x0][0x144] ;  /* 0x00005100ff0d7b82 */ /* 0x000ee20000000800 */
[----:B------:R-:W-:-:S04]  /*b560*/  IMAD R8, R5, R20, RZ ;  /* 0x0000001405087224 */ /* 0x000fc800078e02ff */
[----:B------:R-:W-:Y:S02]  /*b570*/  IMAD R5, R9, R21, R8 ;  /* 0x0000001509057224 */ /* 0x000fe400078e0208 */
[----:B------:R-:W-:Y:S01]  /*b580*/  IMAD.MOV.U32 R8, RZ, RZ, -0x1 ;  /* 0xffffffffff087424 */ /* 0x000fe200078e00ff */
[----:B------:R-:W4:Y:S01]  /*b590*/  LDC R14, c[0x0][0x608] ;  /* 0x00018200ff0e7b82 */ /* 0x000f220000000800 */
[----:B------:R-:W-:Y:S01]  /*b5a0*/  IMAD.IADD R5, R7, 0x1, R5 ;  /* 0x0000000107057824 */ /* 0x000fe200078e0205 */
[----:B------:R-:W-:-:S04]  /*b5b0*/  I2FP.F32.U32 R7, R3 ;  /* 0x0000000300077245 */ /* 0x000fc80000201000 */
[-C--:B0-----:R-:W-:Y:S01]  /*b5c0*/  SHF.R.U64 R10, R6, R22.reuse, R5 ;  /* 0x00000016060a7219 */ /* 0x081fe20000001205 */
[----:B--2---:R-:W-:Y:S01]  /*b5d0*/  IMAD.MOV R6, RZ, RZ, -R11 ;  /* 0x000000ffff067224 */ /* 0x004fe200078e0a0b */
[----:B------:R-:W0:Y:S01]  /*b5e0*/  LDC R9, c[0x0][0x658] ;  /* 0x00019600ff097b82 */ /* 0x000e220000000800 */
[----:B-1----:R-:W-:Y:S01]  /*b5f0*/  ISETP.NE.U32.AND P0, PT, R24, RZ, PT ;  /* 0x000000ff1800720c */ /* 0x002fe20003f05070 */
[----:B------:R-:W-:Y:S01]  /*b600*/  FMUL R7, R7, UR4 ;  /* 0x0000000407077c20 */ /* 0x000fe20008400000 */
[----:B------:R-:W-:Y:S02]  /*b610*/  SHF.R.U32.HI R5, RZ, R22, R5 ;  /* 0x00000016ff057219 */ /* 0x000fe40000011605 */
[----:B------:R-:W-:-:S03]  /*b620*/  ISETP.NE.AND.EX P0, PT, R25, RZ, PT, P0 ;  /* 0x000000ff1900720c */ /* 0x000fc60003f05300 */
[----:B------:R-:W1:Y:S01]  /*b630*/  LDC R20, c[0x0][0x148] ;  /* 0x00005200ff147b82 */ /* 0x000e620000000800 */
[----:B---3--:R-:W-:Y:S02]  /*b640*/  IMAD R23, R13, R6, R4 ;  /* 0x000000060d177224 */ /* 0x008fe400078e0204 */
[----:B------:R-:W-:-:S05]  /*b650*/  IMAD.MOV.U32 R6, RZ, RZ, 0x1 ;  /* 0x00000001ff067424 */ /* 0x000fca00078e00ff */
[----:B------:R-:W2:Y:S01]  /*b660*/  LDC R21, c[0x0][0x600] ;  /* 0x00018000ff157b82 */ /* 0x000ea20000000800 */
[-CC-:B----4-:R-:W-:Y:S02]  /*b670*/  SHF.R.U64 R13, R10, R14.reuse, R5.reuse ;  /* 0x0000000e0a0d7219 */ /* 0x190fe40000001205 */
[----:B------:R-:W-:Y:S02]  /*b680*/  SHF.R.U32.HI R4, RZ, R14, R5 ;  /* 0x0000000eff047219 */ /* 0x000fe40000011605 */
[----:B------:R3:W4:Y:S03]  /*b690*/  F2I.U32.TRUNC.NTZ R14, R7 ;  /* 0x00000007000e7305 */ /* 0x000726000020f000 */
[----:B------:R-:W1:Y:S01]  /*b6a0*/  LDC R26, c[0x0][0x648] ;  /* 0x00019200ff1a7b82 */ /* 0x000e620000000800 */
[-C--:B0-----:R-:W-:Y:S02]  /*b6b0*/  SHF.R.U64 R15, R13, R9.reuse, R4 ;  /* 0x000000090d0f7219 */ /* 0x081fe40000001204 */
[----:B------:R-:W-:-:S02]  /*b6c0*/  SHF.L.U32 R8, R8, R9, RZ ;  /* 0x0000000908087219 */ /* 0x000fc400000006ff */
[-C--:B------:R-:W-:Y:S01]  /*b6d0*/  SHF.R.U32.HI R5, RZ, R9.reuse, R4 ;  /* 0x00000009ff057219 */ /* 0x080fe20000011604 */
[----:B------:R-:W-:Y:S01]  /*b6e0*/  IMAD.MOV.U32 R4, RZ, RZ, R15 ;  /* 0x000000ffff047224 */ /* 0x000fe200078e000f */
[----:B------:R-:W-:Y:S01]  /*b6f0*/  SHF.L.U32 R22, R6, R9, RZ ;  /* 0x0000000906167219 */ /* 0x000fe200000006ff */
[----:B------:R-:W0:Y:S01]  /*b700*/  LDC R27, c[0x0][0x638] ;  /* 0x00018e00ff1b7b82 */ /* 0x000e220000000800 */
[----:B------:R-:W-:-:S07]  /*b710*/  LOP3.LUT R28, RZ, R8, RZ, 0x33, !PT ;  /* 0x00000008ff1c7212 */ /* 0x000fce00078e33ff */
[----:B------:R-:W0:Y:S01]  /*b720*/  LDC R29, c[0x0][0x610] ;  /* 0x00018400ff1d7b82 */ /* 0x000e220000000800 */
[----:B---34-:R-:W-:Y:S05]  /*b730*/  @!P0 BRA `(.L_x_267) ;  /* 0x0000000000288947 */ /* 0x018fea0003800000 */
[----:B------:R-:W3:Y:S02]  /*b740*/  LDC R4, c[0x0][0x64c] ;  /* 0x00019300ff047b82 */ /* 0x000ee40000000800 */
[----:B---3--:R-:W-:-:S05]  /*b750*/  IADD3 R9, P0, R15, R4, RZ ;  /* 0x000000040f097210 */ /* 0x008fca0007f1e0ff */
[----:B------:R-:W-:-:S04]  /*b760*/  IMAD.X R11, RZ, RZ, R5, P0 ;  /* 0x000000ffff0b7224 */ /* 0x000fc800000e0605 */
[----:B------:R-:W-:-:S04]  /*b770*/  IMAD.WIDE.U32 R4, R11, R24, RZ ;  /* 0x000000180b047225 */ /* 0x000fc800078e00ff */
[----:B------:R-:W-:-:S04]  /*b780*/  IMAD.WIDE.U32 R6, P0, R9, R25, R4 ;  /* 0x0000001909067225 */ /* 0x000fc80007800004 */
[----:B------:R-:W-:Y:S01]  /*b790*/  IMAD.WIDE.U32 R4, R9, R24, RZ ;  /* 0x0000001809047225 */ /* 0x000fe200078e00ff */
[----:B------:R-:W-:-:S03]  /*b7a0*/  MOV R8, R7 ;  /* 0x0000000700087202 */ /* 0x000fc60000000f00 */
[----:B------:R-:W-:Y:S01]  /*b7b0*/  IMAD.X R9, RZ, RZ, RZ, P0 ;  /* 0x000000ffff097224 */ /* 0x000fe200000e06ff */
[----:B------:R-:W-:-:S05]  /*b7c0*/  IADD3 RZ, P0, R5, R6, RZ ;  /* 0x0000000605ff7210 */ /* 0x000fca0007f1e0ff */
[----:B------:R-:W-:-:S08]  /*b7d0*/  IMAD.WIDE.U32.X R4, R11, R25, R8, P0 ;  /* 0x000000190b047225 */ /* 0x000fd000000e0408 */
.L_x_267:
[----:B------:R-:W-:Y:S01]  /*b7e0*/  ISETP.NE.AND P0, PT, R2, 0x1, PT ;  /* 0x000000010200780c */ /* 0x000fe20003f05270 */
[----:B--2---:R-:W-:Y:S01]  /*b7f0*/  VIADD R7, R21, 0xffffffff ;  /* 0xffffffff15077836 */ /* 0x004fe20000000000 */
[----:B-1----:R-:W-:Y:S01]  /*b800*/  SHF.R.U64 R5, R4, R26, R5 ;  /* 0x0000001a04057219 */ /* 0x002fe20000001205 */
[----:B------:R-:W-:Y:S01]  /*b810*/  IMAD.MOV R14, RZ, RZ, -R14 ;  /* 0x000000ffff0e7224 */ /* 0x000fe200078e0a0e */
[----:B------:R-:W-:Y:S01]  /*b820*/  LOP3.LUT R4, R13, R28, RZ, 0xc0, !PT ;  /* 0x0000001c0d047212 */ /* 0x000fe200078ec0ff */
[----:B------:R-:W-:Y:S01]  /*b830*/  IMAD.MOV.U32 R8, RZ, RZ, R12 ;  /* 0x000000ffff087224 */ /* 0x000fe200078e000c */
[----:B------:R-:W-:Y:S01]  /*b840*/  LOP3.LUT R10, R10, R7, RZ, 0xc0, !PT ;  /* 0x000000070a0a7212 */ /* 0x000fe200078ec0ff */
[----:B------:R-:W-:Y:S02]  /*b850*/  IMAD.MOV R6, RZ, RZ, -R5 ;  /* 0x000000ffff067224 */ /* 0x000fe400078e0a05 */
[----:B------:R-:W-:-:S04]  /*b860*/  IMAD R4, R22, R5, R4 ;  /* 0x0000000516047224 */ /* 0x000fc800078e0204 */
[----:B------:R-:W-:Y:S02]  /*b870*/  @P0 IMAD R23, R20, R14, R3 ;  /* 0x0000000e14170224 */ /* 0x000fe400078e0203 */
[----:B0-----:R-:W-:Y:S02]  /*b880*/  IMAD R3, R6, R27, R15 ;  /* 0x0000001b06037224 */ /* 0x001fe400078e020f */
[----:B------:R-:W-:Y:S02]  /*b890*/  IMAD R7, R4, R29, R23 ;  /* 0x0000001d04077224 */ /* 0x000fe400078e0217 */
[----:B------:R-:W-:Y:S02]  /*b8a0*/  IMAD R4, R3, R21, R10 ;  /* 0x0000001503047224 */ /* 0x000fe400078e020a */
[----:B------:R-:W-:-:S03]  /*b8b0*/  IMAD.MOV.U32 R6, RZ, RZ, 0x1 ;  /* 0x00000001ff067424 */ /* 0x000fc600078e00ff */
[----:B------:R-:W-:Y:S02]  /*b8c0*/  SEL R9, R4, R7, !P0 ;  /* 0x0000000704097207 */ /* 0x000fe40004000000 */
[----:B------:R-:W-:-:S07]  /*b8d0*/  SEL R7, R7, R4, !P0 ;  /* 0x0000000407077207 */ /* 0x000fce0004000000 */
.L_x_265:
[----:B------:R-:W-:-:S08]  /*b8e0*/  NOP ;  /* 0x0000000000007918 */ /* 0x000fd00000000000 */
[----:B------:R-:W0:-:S00]  /*b8f0*/  USETMAXREG.DEALLOC.CTAPOOL 0x28 ;  /* 0x00000028000079c8 */ /* 0x000e0000080e0500 */
[----:B0-----:R-:W-:-:S13]  /*b900*/  ISETP.NE.AND P0, PT, R0, RZ, PT ;  /* 0x000000ff0000720c */ /* 0x001fda0003f05270 */
[----:B------:R-:W-:Y:S05]  /*b910*/  @P0 EXIT ;  /* 0x000000000000094d */ /* 0x000fea0003800000 */
[----:B------:R-:W-:Y:S01]  /*b920*/  LOP3.LUT P0, RZ, R6, 0xff, RZ, 0xc0, !PT ;  /* 0x000000ff06ff7812 */ /* 0x000fe2000780c0ff */
[----:B------:R-:W-:Y:S02]  /*b930*/  IMAD.MOV.U32 R0, RZ, RZ, 0x1 ;  /* 0x00000001ff007424 */ /* 0x000fe400078e00ff */
[----:B------:R-:W-:-:S10]  /*b940*/  IMAD.MOV.U32 R12, RZ, RZ, RZ ;  /* 0x000000ffff0c7224 */ /* 0x000fd400078e00ff */
[----:B------:R-:W-:Y:S05]  /*b950*/  @!P0 BRA `(.L_x_268) ;  /* 0x0000000c00388947 */ /* 0x000fea0003800000 */
[----:B------:R-:W0:Y:S01]  /*b960*/  LDC R0, c[0x0][0x28c] ;  /* 0x0000a300ff007b82 */ /* 0x000e220000000800 */
[----:B------:R-:W-:Y:S01]  /*b970*/  ULDC UR5, c[0x0][0x600] ;  /* 0x0001800000057ab9 */ /* 0x000fe20000000800 */
[----:B------:R-:W-:Y:S01]  /*b980*/  ULDC UR4, c[0x0][0xc] ;  /* 0x0000030000047ab9 */ /* 0x000fe20000000800 */
[----:B------:R-:W-:Y:S01]  /*b990*/  UIADD3 UR16, UR5, -0x1, URZ ;  /* 0xffffffff05107890 */ /* 0x000fe2000fffe03f */
[C---:B------:R-:W-:Y:S01]  /*b9a0*/  LOP3.LUT P2, RZ, R18.reuse, 0x7f, RZ, 0xc0, !PT ;  /* 0x0000007f12ff7812 */ /* 0x040fe2000784c0ff */
[----:B------:R-:W-:Y:S01]  /*b9b0*/  ULDC UR6, c[0x0][0x658] ;  /* 0x0001960000067ab9 */ /* 0x000fe20000000800 */
[----:B------:R-:W-:Y:S01]  /*b9c0*/  ULDC UR5, c[0x0][0x10] ;  /* 0x0000040000057ab9 */ /* 0x000fe20000000800 */
[----:B------:R-:W-:Y:S01]  /*b9d0*/  UMOV UR7, 0xffffffff ;  /* 0xffffffff00077882 */ /* 0x000fe20000000000 */
[----:B------:R-:W-:Y:S01]  /*b9e0*/  UMOV UR8, 0x1 ;  /* 0x0000000100087882 */ /* 0x000fe20000000000 */
[----:B------:R-:W-:Y:S01]  /*b9f0*/  UIMAD.WIDE.U32 UR4, UR4, UR5, URZ ;  /* 0x00000005040472a5 */ /* 0x000fe2000f8e003f */
[----:B------:R-:W-:Y:S01]  /*ba00*/  LOP3.LUT P0, RZ, R18, 0x1f, RZ, 0xc0, !PT ;  /* 0x0000001f12ff7812 */ /* 0x000fe2000780c0ff */
[----:B------:R-:W-:Y:S01]  /*ba10*/  USHF.L.U32 UR7, UR7, UR6, URZ ;  /* 0x0000000607077299 */ /* 0x000fe2000800063f */
[----:B------:R-:W-:Y:S01]  /*ba20*/  BSSY B0, `(.L_x_268) ;  /* 0x00000c1000007945 */ /* 0x000fe20003800000 */
[----:B------:R-:W-:Y:S01]  /*ba30*/  USHF.L.U32 UR18, UR8, UR6, URZ ;  /* 0x0000000608127299 */ /* 0x000fe2000800063f */
[----:B------:R-:W-:Y:S01]  /*ba40*/  IMAD.MOV.U32 R13, RZ, RZ, 0x1 ;  /* 0x00000001ff0d7424 */ /* 0x000fe200078e00ff */
[----:B------:R-:W-:Y:S01]  /*ba50*/  LOP3.LUT R11, R19, 0x2, RZ, 0xfc, !PT ;  /* 0x00000002130b7812 */ /* 0x000fe200078efcff */
[----:B------:R-:W-:Y:S01]  /*ba60*/  ULDC UR6, c[0x0][0x14] ;  /* 0x0000050000067ab9 */ /* 0x000fe20000000800 */
[----:B------:R-:W-:Y:S01]  /*ba70*/  PLOP3.LUT P0, PT, P0, P2, PT, 0x8a, 0x0 ;  /* 0x000000000000781c */ /* 0x000fe20000705172 */
[----:B------:R-:W-:Y:S01]  /*ba80*/  UIMAD.WIDE.U32 UR20, UR4, UR6, URZ ;  /* 0x00000006041472a5 */ /* 0x000fe2000f8e003f */
[----:B------:R-:W-:Y:S01]  /*ba90*/  IMAD.MOV.U32 R12, RZ, RZ, RZ ;  /* 0x000000ffff0c7224 */ /* 0x000fe200078e00ff */
[----:B------:R-:W-:-:S02]  /*baa0*/  UIMAD UR13, UR5, UR6, URZ ;  /* 0x00000006050d72a4 */ /* 0x000fc4000f8e023f */
[----:B------:R-:W-:Y:S01]  /*bab0*/  ULOP3.LUT UR17, URZ, UR7, URZ, 0x33, !UPT ;  /* 0x000000073f117292 */ /* 0x000fe2000f8e333f */
[----:B0-----:R-:W-:Y:S01]  /*bac0*/  VIADD R0, R0, 0x1f ;  /* 0x0000001f00007836 */ /* 0x001fe20000000000 */
[----:B------:R-:W-:Y:S01]  /*bad0*/  UIADD3 UR13, UR21, UR13, URZ ;  /* 0x0000000d150d7290 */ /* 0x000fe2000fffe03f */
[----:B------:R-:W-:-:S03]  /*bae0*/  ULDC.64 UR22, c[0x0][0x198] ;  /* 0x0000660000167ab9 */ /* 0x000fc60000000a00 */
[----:B------:R-:W-:-:S04]  /*baf0*/  SHF.R.S32.HI R3, RZ, 0x1f, R0 ;  /* 0x0000001fff037819 */ /* 0x000fc80000011400 */
[----:B------:R-:W-:Y:S01]  /*bb00*/  LEA.HI R3, R3, R0, RZ, 0x5 ;  /* 0x0000000003037211 */ /* 0x000fe200078f28ff */
[----:B------:R-:W-:-:S03]  /*bb10*/  IMAD.MOV.U32 R0, RZ, RZ, 0x1 ;  /* 0x00000001ff007424 */ /* 0x000fc600078e00ff */
[----:B------:R-:W-:-:S05]  /*bb20*/  SHF.R.S32.HI R3, RZ, 0x5, R3 ;  /* 0x00000005ff037819 */ /* 0x000fca0000011403 */
[----:B------:R-:W-:-:S07]  /*bb30*/  VIADD R10, R3, 0x1 ;  /* 0x00000001030a7836 */ /* 0x000fce0000000000 */
.L_x_280:
[----:B------:R-:W-:-:S03]  /*bb40*/  UMOV UR4, 0xffffffff ;  /* 0xffffffff00047882 */ /* 0x000fc60000000000 */
[----:B------:R-:W-:Y:S05]  /*bb50*/  BRA.DIV UR4, `(.L_x_269) ;  /* 0x0000001204107947 */ /* 0x000fea000b800000 */
[----:B------:R-:W-:-:S13]  /*bb60*/  ELECT P6, URZ, PT ;  /* 0x00000000003f782f */ /* 0x000fda00038c0000 */
.L_x_294:
[----:B------:R-:W0:Y:S01]  /*bb70*/  LDC R4, c[0x0][0x28c] ;  /* 0x0000a300ff047b82 */ /* 0x000e220000000800 */
[----:B------:R-:W-:Y:S01]  /*bb80*/  BSSY B1, `(.L_x_270) ;  /* 0x0000037000017945 */ /* 0x000fe20003800000 */
[----:B0-----:R-:W-:-:S13]  /*bb90*/  ISETP.LT.OR P6, PT, R4, 0x1, !P6 ;  /* 0x000000010400780c */ /* 0x001fda00077c1670 */
[----:B------:R-:W-:Y:S05]  /*bba0*/  @P6 BRA `(.L_x_271) ;  /* 0x0000000000d06947 */ /* 0x000fea0003800000 */
[----:B------:R-:W-:Y:S02]  /*bbb0*/  IMAD R15, R9, 0x50, RZ ;  /* 0x00000050090f7824 */ /* 0x000fe400078e02ff */
[----:B------:R-:W-:Y:S02]  /*bbc0*/  IMAD R18, R7, 0x180, RZ ;  /* 0x0000018007127824 */ /* 0x000fe400078e02ff */
[----:B------:R-:W-:Y:S02]  /*bbd0*/  IMAD.MOV.U32 R20, RZ, RZ, RZ ;  /* 0x000000ffff147224 */ /* 0x000fe400078e00ff */
[----:B------:R-:W-:Y:S02]  /*bbe0*/  IMAD.MOV.U32 R4, RZ, RZ, R10 ;  /* 0x000000ffff047224 */ /* 0x000fe400078e000a */
[----:B------:R-:W-:Y:S02]  /*bbf0*/  IMAD.MOV.U32 R5, RZ, RZ, R0 ;  /* 0x000000ffff057224 */ /* 0x000fe400078e0000 */
[----:B------:R-:W-:-:S07]  /*bc00*/  IMAD.MOV.U32 R6, RZ, RZ, R12 ;  /* 0x000000ffff067224 */ /* 0x000fce00078e000c */
.L_x_275:
[----:B------:R-:W0:Y:S01]  /*bc10*/  S2R R14, SR_CgaCtaId ;  /* 0x00000000000e7919 */ /* 0x000e220000008800 */
[----:B------:R-:W-:Y:S01]  /*bc20*/  MOV R7, 0x400 ;  /* 0x0000040000077802 */ /* 0x000fe20000000f00 */
[----:B------:R-:W1:Y:S03]  /*bc30*/  @!P2 LDC R9, c[0x0][0x500] ;  /* 0x00014000ff09ab82 */ /* 0x000e660000000800 */
[----:B0-----:R-:W-:Y:S02]  /*bc40*/  LEA R21, R14, R7, 0x18 ;  /* 0x000000070e157211 */ /* 0x001fe400078ec0ff */
[----:B------:R-:W-:-:S03]  /*bc50*/  SHF.L.U32 R7, R5, 0x1f, RZ ;  /* 0x0000001f05077819 */ /* 0x000fc600000006ff */
[----:B------:R-:W-:-:S04]  /*bc60*/  IMAD R14, R6, 0x8, R21 ;  /* 0x00000008060e7824 */ /* 0x000fc800078e0215 */
[----:B------:R-:W0:Y:S02]  /*bc70*/  SYNCS.PHASECHK.TRANS64.TRYWAIT P1, [R14+URZ+0x38], R7 ;  /* 0x000038070e0075a7 */ /* 0x000e24000802017f */
[----:B01----:R-:W-:Y:S05]  /*bc80*/  @!P1 BRA `(.L_x_272) ;  /* 0x0000000c00e49947 */ /* 0x003fea0003800000 */
.L_x_295:
[----:B0-----:R-:W-:Y:S01]  /*bc90*/  PRMT R7, R11, 0x9910, RZ ;  /* 0x000099100b077816 */ /* 0x001fe200000000ff */
[----:B------:R0:W-:Y:S03]  /*bca0*/  @!P2 SYNCS.ARRIVE.TRANS64 RZ, [R14+URZ], R9 ;  /* 0x000000090effa9a7 */ /* 0x0001e6000800003f */
[----:B------:R-:W-:-:S13]  /*bcb0*/  ISETP.NE.AND P1, PT, R7, 0x2, PT ;  /* 0x000000020700780c */ /* 0x000fda0003f25270 */
[----:B0-----:R-:W-:Y:S05]  /*bcc0*/  @P1 BRA `(.L_x_273) ;  /* 0x0000000000041947 */ /* 0x001fea0003800000 */
[----:B------:R-:W-:Y:S01]  /*bcd0*/  BPT.TRAP 0x1 ;  /* 0x000000040000795c */ /* 0x000fe20000300000 */
.L_x_273:
[----:B------:R-:W-:Y:S05]  /*bce0*/  @P0 BRA `(.L_x_274) ;  /* 0x0000000000040947 */ /* 0x000fea0003800000 */
[----:B------:R-:W-:Y:S01]  /*bcf0*/  BPT.TRAP 0x1 ;  /* 0x000000040000795c */ /* 0x000fe20000300000 */
.L_x_274:
[--C-:B------:R-:W-:Y:S01]  /*bd00*/  IMAD R7, R6, 0x6000, R21.reuse ;  /* 0x0000600006077824 */ /* 0x100fe200078e0215 */
[----:B------:R-:W-:Y:S01]  /*bd10*/  R2UR UR9, R14 ;  /* 0x000000000e0972ca */ /* 0x000fe200000e0000 */
[----:B------:R-:W-:Y:S01]  /*bd20*/  IMAD R21, R6, 0x1400, R21 ;  /* 0x0000140006157824 */ /* 0x000fe200078e0215 */
[----:B------:R-:W-:Y:S01]  /*bd30*/  UIADD3 UR4, UP0, UR22, 0xf0, URZ ;  /* 0x000000f016047890 */ /* 0x000fe2000ff1e03f */
[----:B------:R-:W-:Y:S01]  /*bd40*/  VIADD R4, R4, 0xffffffff ;  /* 0xffffffff04047836 */ /* 0x000fe20000000000 */
[----:B------:R-:W-:Y:S01]  /*bd50*/  R2UR UR5, R7 ;  /* 0x00000000070572ca */ /* 0x000fe200000e0000 */
[----:B------:R-:W-:Y:S01]  /*bd60*/  UIADD3 UR24, UP1, UR22, 0x1f0, URZ ;  /* 0x000001f016187890 */ /* 0x000fe2000ff3e03f */
[----:B------:R-:W-:Y:S01]  /*bd70*/  R2UR UR8, R21 ;  /* 0x00000000150872ca */ /* 0x000fe200000e0000 */
[----:B------:R-:W-:Y:S01]  /*bd80*/  VIADD R6, R6, 0x1 ;  /* 0x0000000106067836 */ /* 0x000fe20000000000 */
[----:B------:R-:W-:Y:S01]  /*bd90*/  R2UR UR11, R18 ;  /* 0x00000000120b72ca */ /* 0x000fe200000e0000 */
[----:B------:R-:W-:Y:S01]  /*bda0*/  UIADD3.X UR25, URZ, UR23, URZ, UP1, !UPT ;  /* 0x000000173f197290 */ /* 0x000fe20008ffe43f */
[----:B------:R-:W-:Y:S01]  /*bdb0*/  R2UR UR10, R20 ;  /* 0x00000000140a72ca */ /* 0x000fe200000e0000 */
[----:B------:R-:W-:Y:S01]  /*bdc0*/  UMOV UR6, 0x0 ;  /* 0x0000000000067882 */ /* 0x000fe20000000000 */
[----:B------:R-:W-:Y:S01]  /*bdd0*/  R2UR UR12, R8 ;  /* 0x00000000080c72ca */ /* 0x000fe200000e0000 */
[----:B------:R-:W-:Y:S01]  /*bde0*/  UMOV UR7, 0x10000000 ;  /* 0x1000000000077882 */ /* 0x000fe20000000000 */
[----:B------:R-:W-:-:S02]  /*bdf0*/  R2UR UR19, R15 ;  /* 0x000000000f1372ca */ /* 0x000fc400000e0000 */
[----:B------:R-:W-:Y:S01]  /*be00*/  ISETP.GT.AND P3, PT, R4, 0x1, PT ;  /* 0x000000010400780c */ /* 0x000fe20003f64270 */
[----:B------:R-:W-:Y:S01]  /*be10*/  UIADD3 UR14, UR5, 0x180, URZ ;  /* 0x00000180050e7890 */ /* 0x000fe2000fffe03f */
[----:B------:R-:W-:Y:S01]  /*be20*/  ISETP.NE.AND P1, PT, R6, 0x7, PT ;  /* 0x000000070600780c */ /* 0x000fe20003f25270 */
[----:B------:R-:W-:Y:S01]  /*be30*/  UIADD3.X UR5, URZ, UR23, URZ, UP0, !UPT ;  /* 0x000000173f057290 */ /* 0x000fe200087fe43f */
[----:B------:R-:W-:Y:S01]  /*be40*/  IADD3 R20, R20, 0x20, RZ ;  /* 0x0000002014147810 */ /* 0x000fe20007ffe0ff */
[----:B------:R-:W-:Y:S01]  /*be50*/  UIADD3 UR15, UR8, 0x2a180, URZ ;  /* 0x0002a180080f7890 */ /* 0x000fe2000fffe03f */
[----:B------:R-:W-:Y:S02]  /*be60*/  SEL R14, RZ, 0x1, P1 ;  /* 0x00000001ff0e7807 */ /* 0x000fe40000800000 */
[----:B------:R-:W-:Y:S01]  /*be70*/  UMOV UR8, UR14 ;  /* 0x0000000e00087c82 */ /* 0x000fe20008000000 */
[----:B------:R-:W-:Y:S02]  /*be80*/  SEL R6, R6, RZ, P1 ;  /* 0x000000ff06067207 */ /* 0x000fe40000800000 */
[----:B------:R-:W-:Y:S01]  /*be90*/  LOP3.LUT R5, R5, R14, RZ, 0x3c, !PT ;  /* 0x0000000e05057212 */ /* 0x000fe200078e3cff */
[----:B------:R0:W-:Y:S02]  /*bea0*/  UTMALDG.3D [UR8], [UR4], desc[UR6] ;  /* 0x00000608040075b4 */ /* 0x0001e40008011000 */
[----:B0-----:R-:W-:Y:S01]  /*beb0*/  UMOV UR8, UR15 ;  /* 0x0000000f00087c82 */ /* 0x001fe20008000000 */
[----:B------:R-:W-:-:S02]  /*bec0*/  UMOV UR11, UR19 ;  /* 0x00000013000b7c82 */ /* 0x000fc40008000000 */
[----:B------:R0:W-:Y:S02]  /*bed0*/  UTMALDG.3D [UR8], [UR24], desc[UR6] ;  /* 0x00000608180075b4 */ /* 0x0001e40008011000 */
[----:B0-----:R-:W-:Y:S05]  /*bee0*/  @P3 BRA `(.L_x_275) ;  /* 0xfffffffc00483947 */ /* 0x001fea000383ffff */
.L_x_271:
[----:B------:R-:W-:Y:S05]  /*bef0*/  BSYNC B1 ;  /* 0x0000000000017941 */ /* 0x000fea0003800000 */
.L_x_270:
[----:B------:R-:W-:Y:S01]  /*bf00*/  LOP3.LUT P4, RZ, R13, 0xff, RZ, 0xc0, !PT ;  /* 0x000000ff0dff7812 */ /* 0x000fe2000788c0ff */
[C---:B------:R-:W-:Y:S01]  /*bf10*/  IMAD.IADD R12, R3.reuse, 0x1, R12 ;  /* 0x00000001030c7824 */ /* 0x040fe200078e020c */
[----:B------:R-:W-:Y:S01]  /*bf20*/  ULDC.64 UR4, c[0x0][0x650] ;  /* 0x0001940000047ab9 */ /* 0x000fe20000000a00 */
[C---:B------:R-:W-:Y:S01]  /*bf30*/  ISETP.GE.U32.AND P3, PT, R3.reuse, 0x7, PT ;  /* 0x000000070300780c */ /* 0x040fe20003f66070 */
[----:B------:R-:W-:Y:S01]  /*bf40*/  BSSY B1, `(.L_x_276) ;  /* 0x000006c000017945 */ /* 0x000fe20003800000 */
[C---:B------:R-:W-:Y:S01]  /*bf50*/  IMAD.WIDE.U32 R4, R12.reuse, 0x24924925, RZ ;  /* 0x249249250c047825 */ /* 0x040fe200078e00ff */
[C---:B------:R-:W-:Y:S02]  /*bf60*/  ISETP.GT.U32.AND P1, PT, R12.reuse, 0x6, PT ;  /* 0x000000060c00780c */ /* 0x040fe40003f24070 */
[----:B------:R-:W-:Y:S01]  /*bf70*/  PRMT R13, RZ, 0x7610, R13 ;  /* 0x00007610ff0d7816 */ /* 0x000fe2000000000d */
[----:B------:R-:W-:Y:S01]  /*bf80*/  IMAD.IADD R4, R12, 0x1, -R5 ;  /* 0x000000010c047824 */ /* 0x000fe200078e0a05 */
[----:B------:R-:W-:Y:S01]  /*bf90*/  ISETP.LT.U32.AND P1, PT, R3, 0x7, P1 ;  /* 0x000000070300780c */ /* 0x000fe20000f21070 */
[----:B------:R-:W-:-:S02]  /*bfa0*/  IMAD.MOV.U32 R9, RZ, RZ, -0x1 ;  /* 0xffffffffff097424 */ /* 0x000fc400078e00ff */
[----:B------:R-:W0:Y:S01]  /*bfb0*/  @P4 S2R R7, SR_CgaCtaId ;  /* 0x0000000000074919 */ /* 0x000e220000008800 */
[----:B------:R-:W-:Y:S01]  /*bfc0*/  @P4 MOV R6, 0x400 ;  /* 0x0000040000064802 */ /* 0x000fe20000000f00 */
[----:B------:R-:W-:Y:S01]  /*bfd0*/  IMAD.MOV.U32 R8, RZ, RZ, -0x1 ;  /* 0xffffffffff087424 */ /* 0x000fe200078e00ff */
[----:B------:R-:W-:-:S04]  /*bfe0*/  LEA.HI R4, R4, R5, RZ, 0x1f ;  /* 0x0000000504047211 */ /* 0x000fc800078ff8ff */
[--C-:B------:R-:W-:Y:S02]  /*bff0*/  SHF.R.U32.HI R5, RZ, 0x2, R4.reuse ;  /* 0x00000002ff057819 */ /* 0x100fe40000011604 */
[----:B------:R-:W-:-:S03]  /*c000*/  PRMT R4, RZ, 0x7610, R4 ;  /* 0x00007610ff047816 */ /* 0x000fc60000000004 */
[----:B------:R-:W-:Y:S01]  /*c010*/  IMAD R12, R5, -0x7, R12 ;  /* 0xfffffff9050c7824 */ /* 0x000fe200078e020c */
[----:B0-----:R-:W-:Y:S02]  /*c020*/  @P4 LEA R6, R7, R6, 0x18 ;  /* 0x0000000607064211 */ /* 0x001fe400078ec0ff */
[----:B------:R-:W-:Y:S02]  /*c030*/  SEL R7, RZ, 0x1, !P1 ;  /* 0x00000001ff077807 */ /* 0x000fe40004800000 */
[----:B------:R-:W-:Y:S01]  /*c040*/  IADD3 R16, P1, R16, UR20, RZ ;  /* 0x0000001410107c10 */ /* 0x000fe2000ff3e0ff */
[----:B------:R0:W-:Y:S01]  /*c050*/  @P4 SYNCS.ARRIVE.TRANS64.A1T0 RZ, [R6+URZ+0x88], RZ ;  /* 0x000088ff06ff49a7 */ /* 0x0001e2000810003f */
[----:B------:R-:W-:Y:S01]  /*c060*/  LOP3.LUT R0, R0, R7, RZ, 0x3c, !PT ;  /* 0x0000000700007212 */ /* 0x000fe200078e3cff */
[----:B------:R-:W-:Y:S01]  /*c070*/  IMAD.MOV.U32 R7, RZ, RZ, -0x1 ;  /* 0xffffffffff077424 */ /* 0x000fe200078e00ff */
[----:B------:R-:W-:Y:S02]  /*c080*/  IADD3.X R17, R17, UR13, RZ, P1, !PT ;  /* 0x0000000d11117c10 */ /* 0x000fe40008ffe4ff */
[----:B------:R-:W-:-:S02]  /*c090*/  ISETP.GE.U32.AND P1, PT, R16, UR4, PT ;  /* 0x0000000410007c0c */ /* 0x000fc4000bf26070 */
[----:B------:R-:W-:Y:S02]  /*c0a0*/  @P3 LOP3.LUT R0, R0, 0x1, R5, 0x78, !PT ;  /* 0x0000000100003812 */ /* 0x000fe400078e7805 */
[----:B------:R-:W-:-:S13]  /*c0b0*/  ISETP.GE.U32.AND.EX P1, PT, R17, UR5, PT, P1 ;  /* 0x0000000511007c0c */ /* 0x000fda000bf26110 */
[----:B0-----:R-:W-:Y:S05]  /*c0c0*/  @P1 BRA `(.L_x_277) ;  /* 0x00000004004c1947 */ /* 0x001fea0003800000 */
[----:B------:R-:W-:Y:S01]  /*c0d0*/  ULDC.64 UR4, c[0x0][0x628] ;  /* 0x00018a0000047ab9 */ /* 0x000fe20000000a00 */
[----:B------:R-:W0:Y:S01]  /*c0e0*/  S2R R15, SR_CTAID.X ;  /* 0x00000000000f7919 */ /* 0x000e220000002500 */
[----:B------:R-:W-:Y:S01]  /*c0f0*/  ISETP.NE.U32.AND P1, PT, RZ, UR4, PT ;  /* 0x00000004ff007c0c */ /* 0x000fe2000bf25070 */
[----:B------:R-:W-:Y:S01]  /*c100*/  ULDC UR7, c[0x0][0x630] ;  /* 0x00018c0000077ab9 */ /* 0x000fe20000000800 */
[----:B------:R-:W-:Y:S01]  /*c110*/  IMAD.MOV.U32 R4, RZ, RZ, R16 ;  /* 0x000000ffff047224 */ /* 0x000fe200078e0010 */
[----:B------:R-:W1:Y:S01]  /*c120*/  S2R R14, SR_CTAID.Y ;  /* 0x00000000000e7919 */ /* 0x000e620000002600 */
[----:B------:R-:W-:Y:S01]  /*c130*/  ISETP.NE.AND.EX P1, PT, RZ, UR5, PT, P1 ;  /* 0x00000005ff007c0c */ /* 0x000fe2000bf25310 */
[----:B------:R-:W-:-:S12]  /*c140*/  IMAD.MOV.U32 R5, RZ, RZ, R17 ;  /* 0x000000ffff057224 */ /* 0x000fd800078e0011 */
[----:B------:R-:W-:Y:S05]  /*c150*/  @!P1 BRA `(.L_x_278) ;  /* 0x0000000000289947 */ /* 0x000fea0003800000 */
[----:B------:R-:W-:Y:S02]  /*c160*/  ULDC UR6, c[0x0][0x634] ;  /* 0x00018d0000067ab9 */ /* 0x000fe40000000800 */
[----:B------:R-:W-:-:S05]  /*c170*/  IADD3 R9, P1, R16, UR6, RZ ;  /* 0x0000000610097c10 */ /* 0x000fca000ff3e0ff */
[----:B------:R-:W-:-:S04]  /*c180*/  IMAD.X R21, RZ, RZ, R17, P1 ;  /* 0x000000ffff157224 */ /* 0x000fc800008e0611 */
[----:B------:R-:W-:-:S04]  /*c190*/  IMAD.WIDE.U32 R6, R21, UR4, RZ ;  /* 0x0000000415067c25 */ /* 0x000fc8000f8e00ff */
[----:B------:R-:W-:-:S04]  /*c1a0*/  IMAD.WIDE.U32 R6, P1, R9, UR5, R6 ;  /* 0x0000000509067c25 */ /* 0x000fc8000f820006 */
[----:B------:R-:W-:-:S04]  /*c1b0*/  IMAD.WIDE.U32 R8, R9, UR4, RZ ;  /* 0x0000000409087c25 */ /* 0x000fc8000f8e00ff */
[----:B------:R-:W-:Y:S01]  /*c1c0*/  IMAD.X R5, RZ, RZ, RZ, P1 ;  /* 0x000000ffff057224 */ /* 0x000fe200008e06ff */
[----:B------:R-:W-:Y:S01]  /*c1d0*/  IADD3 RZ, P1, R9, R6, RZ ;  /* 0x0000000609ff7210 */ /* 0x000fe20007f3e0ff */
[----:B------:R-:W-:-:S04]  /*c1e0*/  IMAD.MOV.U32 R4, RZ, RZ, R7 ;  /* 0x000000ffff047224 */ /* 0x000fc800078e0007 */
[----:B------:R-:W-:-:S08]  /*c1f0*/  IMAD.WIDE.U32.X R4, R21, UR5, R4, P1 ;  /* 0x0000000515047c25 */ /* 0x000fd000088e0404 */
.L_x_278:
[--C-:B------:R-:W-:Y:S01]  /*c200*/  SHF.R.U64 R8, R4, UR7, R5.reuse ;  /* 0x0000000704087c19 */ /* 0x100fe20008001205 */
[----:B------:R-:W-:Y:S01]  /*c210*/  ULDC.64 UR4, c[0x0][0x620] ;  /* 0x0001880000047ab9 */ /* 0x000fe20000000a00 */
[----:B------:R-:W-:Y:S01]  /*c220*/  SHF.R.U32.HI R4, RZ, UR7, R5 ;  /* 0x00000007ff047c19 */ /* 0x000fe20008011605 */
[----:B------:R-:W2:Y:S01]  /*c230*/  LDC R24, c[0x0][0x144] ;  /* 0x00005100ff187b82 */ /* 0x000ea20000000800 */
[----:B------:R-:W-:Y:S01]  /*c240*/  IADD3 R7, P1, RZ, -R8, RZ ;  /* 0x80000008ff077210 */ /* 0x000fe20007f3e0ff */
[----:B------:R-:W-:Y:S01]  /*c250*/  ULDC.64 UR8, c[0x0][0x640] ;  /* 0x0001900000087ab9 */ /* 0x000fe20000000a00 */
[----:B0-----:R-:W-:Y:S01]  /*c260*/  I2FP.F32.U32 R9, R15 ;  /* 0x0000000f00097245 */ /* 0x001fe20000201000 */
[----:B------:R-:W-:Y:S02]  /*c270*/  ULDC UR6, c[0x0][0x608] ;  /* 0x0001820000067ab9 */ /* 0x000fe40000000800 */
[----:B------:R-:W-:Y:S01]  /*c280*/  IMAD.X R4, RZ, RZ, ~R4, P1 ;  /* 0x000000ffff047224 */ /* 0x000fe200008e0e04 */
[----:B------:R-:W-:Y:S01]  /*c290*/  ISETP.NE.U32.AND P1, PT, RZ, UR8, PT ;  /* 0x00000008ff007c0c */ /* 0x000fe2000bf25070 */
[----:B------:R-:W0:Y:S02]  /*c2a0*/  LDC R21, c[0x0][0x148] ;  /* 0x00005200ff157b82 */ /* 0x000e240000000800 */
[----:B------:R-:W-:Y:S01]  /*c2b0*/  IMAD R6, R4, UR4, RZ ;  /* 0x0000000404067c24 */ /* 0x000fe2000f8e02ff */
[----:B------:R-:W-:Y:S01]  /*c2c0*/  ISETP.NE.AND.EX P1, PT, RZ, UR9, PT, P1 ;  /* 0x00000009ff007c0c */ /* 0x000fe2000bf25310 */
[----:B------:R-:W-:Y:S01]  /*c2d0*/  IMAD.WIDE.U32 R4, R7, UR4, R16 ;  /* 0x0000000407047c25 */ /* 0x000fe2000f8e0010 */
[----:B------:R-:W-:-:S03]  /*c2e0*/  ULDC UR4, c[0x0][0x150] ;  /* 0x0000540000047ab9 */ /* 0x000fc60000000800 */
[----:B------:R-:W-:Y:S02]  /*c2f0*/  IMAD R7, R7, UR5, R6 ;  /* 0x0000000507077c24 */ /* 0x000fe4000f8e0206 */
[----:B------:R-:W-:Y:S01]  /*c300*/  FMUL R6, R9, UR4 ;  /* 0x0000000409067c20 */ /* 0x000fe20008400000 */
[----:B------:R-:W-:Y:S01]  /*c310*/  ULDC UR4, c[0x0][0x618] ;  /* 0x0001860000047ab9 */ /* 0x000fe20000000800 */
[----:B------:R-:W-:Y:S01]  /*c320*/  ULDC UR5, c[0x0][0x154] ;  /* 0x0000550000057ab9 */ /* 0x000fe20000000800 */
[----:B------:R-:W-:-:S03]  /*c330*/  IMAD.IADD R5, R5, 0x1, R7 ;  /* 0x0000000105057824 */ /* 0x000fc600078e0207 */
[----:B------:R-:W3:Y:S02]  /*c340*/  F2I.U32.TRUNC.NTZ R6, R6 ;  /* 0x0000000600067305 */ /* 0x000ee4000020f000 */
[----:B------:R-:W-:Y:S02]  /*c350*/  SHF.R.U64 R9, R4, UR4, R5 ;  /* 0x0000000404097c19 */ /* 0x000fe40008001205 */
[----:B-1----:R-:W-:-:S05]  /*c360*/  I2FP.F32.U32 R4, R14 ;  /* 0x0000000e00047245 */ /* 0x002fca0000201000 */
[----:B------:R-:W-:Y:S01]  /*c370*/  FMUL R22, R4, UR5 ;  /* 0x0000000504167c20 */ /* 0x000fe20008400000 */
[----:B------:R-:W-:Y:S01]  /*c380*/  SHF.R.U32.HI R4, RZ, UR4, R5 ;  /* 0x00000004ff047c19 */ /* 0x000fe20008011605 */
[----:B------:R-:W-:-:S03]  /*c390*/  ULDC UR4, c[0x0][0x658] ;  /* 0x0001960000047ab9 */ /* 0x000fc60000000800 */
[--C-:B------:R-:W-:Y:S01]  /*c3a0*/  SHF.R.U64 R20, R9, UR6, R4.reuse ;  /* 0x0000000609147c19 */ /* 0x100fe20008001204 */
[----:B------:R-:W1:Y:S01]  /*c3b0*/  F2I.U32.TRUNC.NTZ R22, R22 ;  /* 0x0000001600167305 */ /* 0x000e62000020f000 */
[----:B------:R-:W-:Y:S01]  /*c3c0*/  SHF.R.U32.HI R5, RZ, UR6, R4 ;  /* 0x00000006ff057c19 */ /* 0x000fe20008011604 */
[----:B---3--:R-:W-:-:S03]  /*c3d0*/  IMAD.MOV R6, RZ, RZ, -R6 ;  /* 0x000000ffff067224 */ /* 0x008fc600078e0a06 */
[----:B------:R-:W-:Y:S01]  /*c3e0*/  SHF.R.U64 R18, R20, UR4, R5 ;  /* 0x0000000414127c19 */ /* 0x000fe20008001205 */
[----:B--2---:R-:W-:Y:S01]  /*c3f0*/  IMAD R15, R24, R6, R15 ;  /* 0x00000006180f7224 */ /* 0x004fe200078e020f */
[----:B------:R-:W-:-:S03]  /*c400*/  SHF.R.U32.HI R23, RZ, UR4, R5 ;  /* 0x00000004ff177c19 */ /* 0x000fc60008011605 */
[----:B------:R-:W-:Y:S02]  /*c410*/  IMAD.MOV.U32 R4, RZ, RZ, R18 ;  /* 0x000000ffff047224 */ /* 0x000fe400078e0012 */
[----:B------:R-:W-:Y:S01]  /*c420*/  IMAD.MOV.U32 R5, RZ, RZ, R23 ;  /* 0x000000ffff057224 */ /* 0x000fe200078e0017 */
[----:B-1----:R-:W-:Y:S06]  /*c430*/  @!P1 BRA `(.L_x_279) ;  /* 0x0000000000289947 */ /* 0x002fec0003800000 */
[----:B------:R-:W-:Y:S02]  /*c440*/  ULDC UR4, c[0x0][0x64c] ;  /* 0x0001930000047ab9 */ /* 0x000fe40000000800 */
[----:B------:R-:W-:-:S05]  /*c450*/  IADD3 R5, P1, R18, UR4, RZ ;  /* 0x0000000412057c10 */ /* 0x000fca000ff3e0ff */
[----:B------:R-:W-:-:S04]  /*c460*/  IMAD.X R23, RZ, RZ, R23, P1 ;  /* 0x000000ffff177224 */ /* 0x000fc800008e0617 */
[----:B------:R-:W-:-:S04]  /*c470*/  IMAD.WIDE.U32 R6, R23, UR8, RZ ;  /* 0x0000000817067c25 */ /* 0x000fc8000f8e00ff */
[----:B------:R-:W-:-:S04]  /*c480*/  IMAD.WIDE.U32 R6, P1, R5, UR9, R6 ;  /* 0x0000000905067c25 */ /* 0x000fc8000f820006 */
[----:B------:R-:W-:-:S04]  /*c490*/  IMAD.WIDE.U32 R4, R5, UR8, RZ ;  /* 0x0000000805047c25 */ /* 0x000fc8000f8e00ff */
[----:B------:R-:W-:Y:S01]  /*c4a0*/  IMAD.MOV.U32 R4, RZ, RZ, R7 ;  /* 0x000000ffff047224 */ /* 0x000fe200078e0007 */
[----:B------:R-:W-:Y:S01]  /*c4b0*/  IADD3 RZ, P3, R5, R6, RZ ;  /* 0x0000000605ff7210 */ /* 0x000fe20007f7e0ff */
[----:B------:R-:W-:-:S04]  /*c4c0*/  IMAD.X R5, RZ, RZ, RZ, P1 ;  /* 0x000000ffff057224 */ /* 0x000fc800008e06ff */
[----:B------:R-:W-:-:S08]  /*c4d0*/  IMAD.WIDE.U32.X R4, R23, UR9, R4, P3 ;  /* 0x0000000917047c25 */ /* 0x000fd000098e0404 */
.L_x_279:
[----:B------:R-:W-:Y:S01]  /*c4e0*/  ISETP.NE.AND P1, PT, R2, 0x1, PT ;  /* 0x000000010200780c */ /* 0x000fe20003f25270 */
[----:B------:R-:W-:Y:S01]  /*c4f0*/  ULDC UR4, c[0x0][0x648] ;  /* 0x0001920000047ab9 */ /* 0x000fe20000000800 */
[----:B------:R-:W-:Y:S01]  /*c500*/  LOP3.LUT R20, R20, UR17, RZ, 0xc0, !PT ;  /* 0x0000001114147c12 */ /* 0x000fe2000f8ec0ff */
[----:B------:R-:W-:Y:S01]  /*c510*/  IMAD.MOV R22, RZ, RZ, -R22 ;  /* 0x000000ffff167224 */ /* 0x000fe200078e0a16 */
[----:B------:R-:W-:Y:S01]  /*c520*/  SHF.R.U64 R5, R4, UR4, R5 ;  /* 0x0000000404057c19 */ /* 0x000fe20008001205 */
[----:B------:R-:W-:Y:S01]  /*c530*/  ULDC UR4, c[0x0][0x638] ;  /* 0x00018e0000047ab9 */ /* 0x000fe20000000800 */
[----:B------:R-:W-:Y:S01]  /*c540*/  LOP3.LUT R9, R9, UR16, RZ, 0xc0, !PT ;  /* 0x0000001009097c12 */ /* 0x000fe2000f8ec0ff */
[----:B------:R-:W-:Y:S01]  /*c550*/  ULDC UR5, c[0x0][0x610] ;  /* 0x0001840000057ab9 */ /* 0x000fe20000000800 */
[C---:B------:R-:W-:Y:S01]  /*c560*/  IADD3 R7, -R5.reuse, RZ, RZ ;  /* 0x000000ff05077210 */ /* 0x040fe20007ffe1ff */
[----:B------:R-:W-:Y:S02]  /*c570*/  IMAD R20, R5, UR18, R20 ;  /* 0x0000001205147c24 */ /* 0x000fe4000f8e0214 */
[----:B------:R-:W-:-:S02]  /*c580*/  IMAD.MOV.U32 R4, RZ, RZ, 0x1 ;  /* 0x00000001ff047424 */ /* 0x000fc400078e00ff */
[----:B0-----:R-:W-:Y:S02]  /*c590*/  @P1 IMAD R15, R21, R22, R14 ;  /* 0x00000016150f1224 */ /* 0x001fe400078e020e */
[----:B------:R-:W-:Y:S01]  /*c5a0*/  IMAD R18, R7, UR4, R18 ;  /* 0x0000000407127c24 */ /* 0x000fe2000f8e0212 */
[----:B------:R-:W-:Y:S01]  /*c5b0*/  ULDC UR4, c[0x0][0x600] ;  /* 0x0001800000047ab9 */ /* 0x000fe20000000800 */
[----:B------:R-:W-:Y:S02]  /*c5c0*/  IMAD R15, R20, UR5, R15 ;  /* 0x00000005140f7c24 */ /* 0x000fe4000f8e020f */
[----:B------:R-:W-:-:S05]  /*c5d0*/  IMAD R18, R18, UR4, R9 ;  /* 0x0000000412127c24 */ /* 0x000fca000f8e0209 */
[----:B------:R-:W-:Y:S02]  /*c5e0*/  SEL R9, R18, R15, !P1 ;  /* 0x0000000f12097207 */ /* 0x000fe40004800000 */
[----:B------:R-:W-:-:S07]  /*c5f0*/  SEL R7, R15, R18, !P1 ;  /* 0x000000120f077207 */ /* 0x000fce0004800000 */
.L_x_277:
[----:B------:R-:W-:Y:S05]  /*c600*/  BSYNC B1 ;  /* 0x0000000000017941 */ /* 0x000fea0003800000 */
.L_x_276:
[----:B------:R-:W-:-:S13]  /*c610*/  LOP3.LUT P1, RZ, R4, 0xff, RZ, 0xc0, !PT ;  /* 0x000000ff04ff7812 */ /* 0x000fda000782c0ff */
[----:B------:R-:W-:Y:S05]  /*c620*/  @P1 BRA `(.L_x_280) ;  /* 0xfffffff400441947 */ /* 0x000fea000383ffff */
[----:B------:R-:W-:Y:S05]  /*c630*/  BSYNC B0 ;  /* 0x0000000000007941 */ /* 0x000fea0003800000 */
.L_x_268:
[----:B------:R-:W-:-:S03]  /*c640*/  UMOV UR4, 0xffffffff ;  /* 0xffffffff00047882 */ /* 0x000fc60000000000 */
[----:B------:R-:W-:Y:S05]  /*c650*/  BRA.DIV UR4, `(.L_x_281) ;  /* 0x0000000604847947 */ /* 0x000fea000b800000 */
[----:B------:R-:W-:-:S13]  /*c660*/  ELECT P6, URZ, PT ;  /* 0x00000000003f782f */ /* 0x000fda00038c0000 */
.L_x_298:
[----:B------:R-:W-:Y:S04]  /*c670*/  BSSY B0, `(.L_x_282) ;  /* 0x0000046000007945 */ /* 0x000fe80003800000 */
[----:B------:R-:W-:Y:S05]  /*c680*/  @!P6 BRA `(.L_x_283) ;  /* 0x000000040010e947 */ /* 0x000fea0003800000 */
[----:B------:R-:W-:-:S04]  /*c690*/  LOP3.LUT R19, R19, 0x2, RZ, 0xfc, !PT ;  /* 0x0000000213137812 */ /* 0x000fc800078efcff */
[----:B------:R-:W-:-:S13]  /*c6a0*/  ISETP.NE.AND P0, PT, R19, 0x3, PT ;  /* 0x000000031300780c */ /* 0x000fda0003f05270 */
[----:B------:R-:W-:Y:S05]  /*c6b0*/  @!P0 BRA `(.L_x_284) ;  /* 0x0000000000048947 */ /* 0x000fea0003800000 */
[----:B------:R-:W-:Y:S01]  /*c6c0*/  BPT.TRAP 0x1 ;  /* 0x000000040000795c */ /* 0x000fe20000300000 */
.L_x_284:
[----:B------:R-:W0:Y:S01]  /*c6d0*/  S2R R3, SR_CgaCtaId ;  /* 0x0000000000037919 */ /* 0x000e220000008800 */
[----:B------:R-:W-:-:S04]  /*c6e0*/  MOV R2, 0x400 ;  /* 0x0000040000027802 */ /* 0x000fc80000000f00 */
[----:B0-----:R-:W-:Y:S02]  /*c6f0*/  LEA R3, R3, R2, 0x18 ;  /* 0x0000000203037211 */ /* 0x001fe400078ec0ff */
[----:B------:R-:W-:-:S03]  /*c700*/  SHF.L.U32 R2, R0, 0x1f, RZ ;  /* 0x0000001f00027819 */ /* 0x000fc600000006ff */
[----:B------:R-:W-:-:S04]  /*c710*/  VIADD R3, R3, 0x38 ;  /* 0x0000003803037836 */ /* 0x000fc80000000000 */
[C---:B------:R-:W-:Y:S02]  /*c720*/  IMAD R7, R12.reuse, 0x8, R3 ;  /* 0x000000080c077824 */ /* 0x040fe400078e0203 */
[----:B------:R-:W-:Y:S02]  /*c730*/  VIADD R12, R12, 0x1 ;  /* 0x000000010c0c7836 */ /* 0x000fe40000000000 */
[----:B------:R-:W0:Y:S03]  /*c740*/  SYNCS.PHASECHK.TRANS64.TRYWAIT P0, [R7+URZ], R2 ;  /* 0x00000002070075a7 */ /* 0x000e26000800017f */
[----:B------:R-:W-:-:S04]  /*c750*/  ISETP.NE.AND P1, PT, R12, 0x7, PT ;  /* 0x000000070c00780c */ /* 0x000fc80003f25270 */
[----:B------:R-:W-:Y:S02]  /*c760*/  SEL R5, RZ, 0x1, P1 ;  /* 0x00000001ff057807 */ /* 0x000fe40000800000 */
[----:B------:R-:W-:Y:S02]  /*c770*/  SEL R12, R12, RZ, P1 ;  /* 0x000000ff0c0c7207 */ /* 0x000fe40000800000 */
[----:B------:R-:W-:-:S03]  /*c780*/  LOP3.LUT R5, R0, R5, RZ, 0x3c, !PT ;  /* 0x0000000500057212 */ /* 0x000fc600078e3cff */
[----:B------:R-:W-:Y:S01]  /*c790*/  IMAD R9, R12, 0x8, R3 ;  /* 0x000000080c097824 */ /* 0x000fe200078e0203 */
[----:B------:R-:W-:Y:S01]  /*c7a0*/  SHF.L.U32 R4, R5, 0x1f, RZ ;  /* 0x0000001f05047819 */ /* 0x000fe200000006ff */
[----:B0-----:R-:W-:Y:S06]  /*c7b0*/  @!P0 BRA `(.L_x_285) ;  /* 0x00000004004c8947 */ /* 0x001fec0003800000 */
.L_x_299:
[----:B------:R-:W1:Y:S01]  /*c7c0*/  SYNCS.PHASECHK.TRANS64.TRYWAIT P0, [R9+URZ], R4 ;  /* 0x00000004090075a7 */ /* 0x000e62000800017f */
[----:B------:R-:W-:-:S05]  /*c7d0*/  VIADD R0, R12, 0x1 ;  /* 0x000000010c007836 */ /* 0x000fca0000000000 */
[----:B------:R-:W-:-:S04]  /*c7e0*/  ISETP.NE.AND P1, PT, R0, 0x7, PT ;  /* 0x000000070000780c */ /* 0x000fc80003f25270 */
[----:B0-----:R-:W-:Y:S02]  /*c7f0*/  SEL R2, RZ, 0x1, P1 ;  /* 0x00000001ff027807 */ /* 0x001fe40000800000 */
[----:B------:R-:W-:Y:S02]  /*c800*/  SEL R0, R0, RZ, P1 ;  /* 0x000000ff00007207 */ /* 0x000fe40000800000 */
[----:B------:R-:W-:-:S03]  /*c810*/  LOP3.LUT R7, R5, R2, RZ, 0x3c, !PT ;  /* 0x0000000205077212 */ /* 0x000fc600078e3cff */
[----:B------:R-:W-:Y:S01]  /*c820*/  IMAD R6, R0, 0x8, R3 ;  /* 0x0000000800067824 */ /* 0x000fe200078e0203 */
[----:B------:R-:W-:Y:S01]  /*c830*/  SHF.L.U32 R5, R7, 0x1f, RZ ;  /* 0x0000001f07057819 */ /* 0x000fe200000006ff */
[----:B-1----:R-:W-:Y:S06]  /*c840*/  @!P0 BRA `(.L_x_286) ;  /* 0x00000004003c8947 */ /* 0x002fec0003800000 */
.L_x_300:
[----:B------:R-:W1:Y:S01]  /*c850*/  SYNCS.PHASECHK.TRANS64.TRYWAIT P0, [R6+URZ], R5 ;  /* 0x00000005060075a7 */ /* 0x000e62000800017f */
[----:B------:R-:W-:-:S05]  /*c860*/  VIADD R0, R0, 0x1 ;  /* 0x0000000100007836 */ /* 0x000fca0000000000 */
[----:B------:R-:W-:-:S04]  /*c870*/  ISETP.NE.AND P1, PT, R0, 0x7, PT ;  /* 0x000000070000780c */ /* 0x000fc80003f25270 */
[----:B------:R-:W-:Y:S02]  /*c880*/  SEL R2, RZ, 0x1, P1 ;  /* 0x00000001ff027807 */ /* 0x000fe40000800000 */
[----:B------:R-:W-:Y:S02]  /*c890*/  SEL R0, R0, RZ, P1 ;  /* 0x000000ff00007207 */ /* 0x000fe40000800000 */
[----:B------:R-:W-:-:S03]  /*c8a0*/  LOP3.LUT R7, R7, R2, RZ, 0x3c, !PT ;  /* 0x0000000207077212 */ /* 0x000fc600078e3cff */
[----:B0-----:R-:W-:Y:S01]  /*c8b0*/  IMAD R9, R0, 0x8, R3 ;  /* 0x0000000800097824 */ /* 0x001fe200078e0203 */
[----:B------:R-:W-:Y:S01]  /*c8c0*/  SHF.L.U32 R4, R7, 0x1f, RZ ;  /* 0x0000001f07047819 */ /* 0x000fe200000006ff */
[----:B-1----:R-:W-:Y:S06]  /*c8d0*/  @!P0 BRA `(.L_x_287) ;  /* 0x00000004002c8947 */ /* 0x002fec0003800000 */
.L_x_301:
        /* <DEDUP_REMOVED lines=9> */
.L_x_302:
        /* <DEDUP_REMOVED lines=9> */
.L_x_303:
[----:B------:R-:W1:Y:S01]  /*ca00*/  SYNCS.PHASECHK.TRANS64.TRYWAIT P0, [R9+URZ], R4 ;  /* 0x00000004090075a7 */ /* 0x000e62000800017f */
[----:B------:R-:W-:-:S05]  /*ca10*/  VIADD R0, R0, 0x1 ;  /* 0x0000000100007836 */ /* 0x000fca0000000000 */
[----:B------:R-:W-:-:S04]  /*ca20*/  ISETP.NE.AND P1, PT, R0, 0x7, PT ;  /* 0x000000070000780c */ /* 0x000fc80003f25270 */
[----:B------:R-:W-:Y:S02]  /*ca30*/  SEL R2, RZ, 0x1, P1 ;  /* 0x00000001ff027807 */ /* 0x000fe40000800000 */
[----:B------:R-:W-:Y:S02]  /*ca40*/  SEL R0, R0, RZ, P1 ;  /* 0x000000ff00007207 */ /* 0x000fe40000800000 */
[----:B------:R-:W-:Y:S01]  /*ca50*/  LOP3.LUT R2, R7, R2, RZ, 0x3c, !PT ;  /* 0x0000000207027212 */ /* 0x000fe200078e3cff */
[----:B-1----:R-:W-:Y:S06]  /*ca60*/  @!P0 BRA `(.L_x_290) ;  /* 0x0000000400048947 */ /* 0x002fec0003800000 */
.L_x_304:
[----:B------:R-:W-:Y:S01]  /*ca70*/  IMAD R3, R0, 0x8, R3 ;  /* 0x0000000800037824 */ /* 0x000fe200078e0203 */
[----:B------:R-:W-:-:S07]  /*ca80*/  SHF.L.U32 R0, R2, 0x1f, RZ ;  /* 0x0000001f02007819 */ /* 0x000fce00000006ff */
.L_x_291:
[----:B--2---:R2:W3:Y:S02]  /*ca90*/  SYNCS.PHASECHK.TRANS64.TRYWAIT P0, [R3+URZ], R0 ;  /* 0x00000000030075a7 */ /* 0x0044e4000800017f */
[----:B---3--:R-:W-:Y:S05]  /*caa0*/  @!P0 NANOSLEEP.SYNCS 0x989680 ;  /* 0x009896800000895d */ /* 0x008fea0003900000 */
[----:B------:R-:W3:Y:S02]  /*cab0*/  @!P0 SYNCS.PHASECHK.TRANS64 P0, [R3+URZ], R0 ;  /* 0x00000000030085a7 */ /* 0x000ee4000800007f */
[----:B---3--:R-:W-:Y:S05]  /*cac0*/  @!P0 BRA `(.L_x_291) ;  /* 0xfffffffc00f08947 */ /* 0x008fea000383ffff */
.L_x_283:
[----:B------:R-:W-:Y:S05]  /*cad0*/  BSYNC B0 ;  /* 0x0000000000007941 */ /* 0x000fea0003800000 */
.L_x_282:
[----:B------:R-:W-:Y:S05]  /*cae0*/  EXIT ;  /* 0x000000000000794d */ /* 0x000fea0003800000 */
.L_x_17:
[----:B---3--:R3:W4:Y:S02]  /*caf0*/  SYNCS.PHASECHK.TRANS64.TRYWAIT P1, [R3+URZ], R0 ;  /* 0x00000000030075a7 */ /* 0x008724000802017f */
[----:B----4-:R-:W-:Y:S05]  /*cb00*/  @!P1 NANOSLEEP.SYNCS 0x989680 ;  /* 0x009896800000995d */ /* 0x010fea0003900000 */
[----:B------:R-:W4:Y:S02]  /*cb10*/  @!P1 SYNCS.PHASECHK.TRANS64 P1, [R3+URZ], R0 ;  /* 0x00000000030095a7 */ /* 0x000f24000802007f */
[----:B----4-:R-:W-:Y:S05]  /*cb20*/  @!P1 BRA `(.L_x_17) ;  /* 0xfffffffc00f09947 */ /* 0x010fea000383ffff */
[----:B------:R-:W-:Y:S05]  /*cb30*/  BRA `(.L_x_16) ;  /* 0xffffff4400cc7947 */ /* 0x000fea000383ffff */
.L_x_22:
[----:B-1----:R-:W-:-:S04]  /*cb40*/  IMAD.U32 R5, RZ, RZ, UR8 ;  /* 0x00000008ff057e24 */ /* 0x002fc8000f8e00ff */
[----:B------:R1:W2:Y:S03]  /*cb50*/  SYNCS.PHASECHK.TRANS64.TRYWAIT P1, [R5+URZ], R4 ;  /* 0x00000004050075a7 */ /* 0x0002a6000802017f */
[----:B--2---:R-:W-:Y:S05]  /*cb60*/  @!P1 NANOSLEEP.SYNCS 0x989680 ;  /* 0x009896800000995d */ /* 0x004fea0003900000 */
[----:B------:R-:W2:Y:S02]  /*cb70*/  @!P1 SYNCS.PHASECHK.TRANS64 P1, [R5+URZ], R4 ;  /* 0x00000004050095a7 */ /* 0x000ea4000802007f */
[----:B--2---:R-:W-:Y:S05]  /*cb80*/  @!P1 BRA `(.L_x_22) ;  /* 0xfffffffc00ec9947 */ /* 0x004fea000383ffff */
[----:B------:R-:W-:Y:S05]  /*cb90*/  BRA `(.L_x_21) ;  /* 0xffffff5000f47947 */ /* 0x000fea000383ffff */
.L_x_269:
[----:B------:R-:W-:Y:S01]  /*cba0*/  BSSY B1, `(.L_x_292) ;  /* 0x0000006000017945 */ /* 0x000fe20003800000 */
[----:B------:R-:W-:-:S07]  /*cbb0*/  IMAD.MOV.U32 R15, RZ, RZ, -0x1 ;  /* 0xffffffffff0f7424 */ /* 0x000fce00078e00ff */
[----:B------:R-:W-:Y:S05]  /*cbc0*/  WARPSYNC.COLLECTIVE R15, `(.L_x_293) ;  /* 0x000000000f0c7348 */ /* 0x000fea0003c00000 */
[----:B------:R-:W-:Y:S02]  /*cbd0*/  ELECT P6, UR62, PT ;  /* 0x00000000003e782f */ /* 0x000fe400038c0000 */
[----:B------:R-:W-:Y:S01]  /*cbe0*/  MOV R14, UR62 ;  /* 0x0000003e000e7c02 */ /* 0x000fe20008000f00 */
[----:B------:R-:W-:Y:S10]  /*cbf0*/  ENDCOLLECTIVE ;  /* 0x000000000000791b */ /* 0x000ff40003800000 */
.L_x_293:
[----:B------:R-:W-:Y:S05]  /*cc00*/  BSYNC B1 ;  /* 0x0000000000017941 */ /* 0x000fea0003800000 */
.L_x_292:
[----:B------:R-:W-:Y:S05]  /*cc10*/  BRA `(.L_x_294) ;  /* 0xffffffec00d47947 */ /* 0x000fea000383ffff */
.L_x_272:
[----:B0-----:R0:W1:Y:S02]  /*cc20*/  SYNCS.PHASECHK.TRANS64.TRYWAIT P1, [R14+URZ+0x38], R7 ;  /* 0x000038070e0075a7 */ /* 0x001064000802017f */
[----:B-1----:R-:W-:Y:S05]  /*cc30*/  @!P1 NANOSLEEP.SYNCS 0x989680 ;  /* 0x009896800000995d */ /* 0x002fea0003900000 */
[----:B------:R-:W1:Y:S02]  /*cc40*/  @!P1 SYNCS.PHASECHK.TRANS64 P1, [R14+URZ+0x38], R7 ;  /* 0x000038070e0095a7 */ /* 0x000e64000802007f */
[----:B-1----:R-:W-:Y:S05]  /*cc50*/  @!P1 BRA `(.L_x_272) ;  /* 0xfffffffc00f09947 */ /* 0x002fea000383ffff */
[----:B------:R-:W-:Y:S05]  /*cc60*/  BRA `(.L_x_295) ;  /* 0xfffffff000087947 */ /* 0x000fea000383ffff */
.L_x_281:
[----:B------:R-:W-:Y:S01]  /*cc70*/  BSSY B0, `(.L_x_296) ;  /* 0x0000006000007945 */ /* 0x000fe20003800000 */
[----:B------:R-:W-:-:S07]  /*cc80*/  IMAD.MOV.U32 R15, RZ, RZ, -0x1 ;  /* 0xffffffffff0f7424 */ /* 0x000fce00078e00ff */
[----:B------:R-:W-:Y:S05]  /*cc90*/  WARPSYNC.COLLECTIVE R15, `(.L_x_297) ;  /* 0x000000000f0c7348 */ /* 0x000fea0003c00000 */
[----:B------:R-:W-:Y:S02]  /*cca0*/  ELECT P6, UR62, PT ;  /* 0x00000000003e782f */ /* 0x000fe400038c0000 */
[----:B------:R-:W-:Y:S01]  /*ccb0*/  MOV R14, UR62 ;  /* 0x0000003e000e7c02 */ /* 0x000fe20008000f00 */
[----:B------:R-:W-:Y:S10]  /*ccc0*/  ENDCOLLECTIVE ;  /* 0x000000000000791b */ /* 0x000ff40003800000 */
.L_x_297:
[----:B------:R-:W-:Y:S05]  /*ccd0*/  BSYNC B0 ;  /* 0x0000000000007941 */ /* 0x000fea0003800000 */
.L_x_296:
[----:B------:R-:W-:Y:S05]  /*cce0*/  BRA `(.L_x_298) ;  /* 0xfffffff800607947 */ /* 0x000fea000383ffff */
.L_x_285:
[----:B0-----:R0:W1:Y:S02]  /*ccf0*/  SYNCS.PHASECHK.TRANS64.TRYWAIT P0, [R7+URZ], R2 ;  /* 0x00000002070075a7 */ /* 0x001064000800017f */
[----:B-1----:R-:W-:Y:S05]  /*cd00*/  @!P0 NANOSLEEP.SYNCS 0x989680 ;  /* 0x009896800000895d */ /* 0x002fea0003900000 */
[----:B------:R-:W1:Y:S02]  /*cd10*/  @!P0 SYNCS.PHASECHK.TRANS64 P0, [R7+URZ], R2 ;  /* 0x00000002070085a7 */ /* 0x000e64000800007f */
[----:B-1----:R-:W-:Y:S05]  /*cd20*/  @!P0 BRA `(.L_x_285) ;  /* 0xfffffffc00f08947 */ /* 0x002fea000383ffff */
[----:B------:R-:W-:Y:S05]  /*cd30*/  BRA `(.L_x_299) ;  /* 0xfffffff800a07947 */ /* 0x000fea000383ffff */
.L_x_286:
[----:B0-----:R0:W1:Y:S02]  /*cd40*/  SYNCS.PHASECHK.TRANS64.TRYWAIT P0, [R9+URZ], R4 ;  /* 0x00000004090075a7 */ /* 0x001064000800017f */
[----:B-1----:R-:W-:Y:S05]  /*cd50*/  @!P0 NANOSLEEP.SYNCS 0x989680 ;  /* 0x009896800000895d */ /* 0x002fea0003900000 */
[----:B------:R-:W1:Y:S02]  /*cd60*/  @!P0 SYNCS.PHASECHK.TRANS64 P0, [R9+URZ], R4 ;  /* 0x00000004090085a7 */ /* 0x000e64000800007f */
[----:B-1----:R-:W-:Y:S05]  /*cd70*/  @!P0 BRA `(.L_x_286) ;  /* 0xfffffffc00f08947 */ /* 0x002fea000383ffff */
[----:B------:R-:W-:Y:S05]  /*cd80*/  BRA `(.L_x_300) ;  /* 0xfffffff800b07947 */ /* 0x000fea000383ffff */
.L_x_287:
[----:B0-----:R0:W1:Y:S02]  /*cd90*/  SYNCS.PHASECHK.TRANS64.TRYWAIT P0, [R6+URZ], R5 ;  /* 0x00000005060075a7 */ /* 0x001064000800017f */
[----:B-1----:R-:W-:Y:S05]  /*cda0*/  @!P0 NANOSLEEP.SYNCS 0x989680 ;  /* 0x009896800000895d */ /* 0x002fea0003900000 */
[----:B------:R-:W1:Y:S02]  /*cdb0*/  @!P0 SYNCS.PHASECHK.TRANS64 P0, [R6+URZ], R5 ;  /* 0x00000005060085a7 */ /* 0x000e64000800007f */
[----:B-1----:R-:W-:Y:S05]  /*cdc0*/  @!P0 BRA `(.L_x_287) ;  /* 0xfffffffc00f08947 */ /* 0x002fea000383ffff */
[----:B------:R-:W-:Y:S05]  /*cdd0*/  BRA `(.L_x_301) ;  /* 0xfffffff800c07947 */ /* 0x000fea000383ffff */
.L_x_288:
[----:B0-----:R0:W1:Y:S02]  /*cde0*/  SYNCS.PHASECHK.TRANS64.TRYWAIT P0, [R9+URZ], R4 ;  /* 0x00000004090075a7 */ /* 0x001064000800017f */
[----:B-1----:R-:W-:Y:S05]  /*cdf0*/  @!P0 NANOSLEEP.SYNCS 0x989680 ;  /* 0x009896800000895d */ /* 0x002fea0003900000 */
[----:B------:R-:W1:Y:S02]  /*ce00*/  @!P0 SYNCS.PHASECHK.TRANS64 P0, [R9+URZ], R4 ;  /* 0x00000004090085a7 */ /* 0x000e64000800007f */
[----:B-1----:R-:W-:Y:S05]  /*ce10*/  @!P0 BRA `(.L_x_288) ;  /* 0xfffffffc00f08947 */ /* 0x002fea000383ffff */
[----:B------:R-:W-:Y:S05]  /*ce20*/  BRA `(.L_x_302) ;  /* 0xfffffff800d07947 */ /* 0x000fea000383ffff */
.L_x_289:
[----:B0-----:R0:W1:Y:S02]  /*ce30*/  SYNCS.PHASECHK.TRANS64.TRYWAIT P0, [R6+URZ], R5 ;  /* 0x00000005060075a7 */ /* 0x001064000800017f */
[----:B-1----:R-:W-:Y:S05]  /*ce40*/  @!P0 NANOSLEEP.SYNCS 0x989680 ;  /* 0x009896800000895d */ /* 0x002fea0003900000 */
[----:B------:R-:W1:Y:S02]  /*ce50*/  @!P0 SYNCS.PHASECHK.TRANS64 P0, [R6+URZ], R5 ;  /* 0x00000005060085a7 */ /* 0x000e64000800007f */
[----:B-1----:R-:W-:Y:S05]  /*ce60*/  @!P0 BRA `(.L_x_289) ;  /* 0xfffffffc00f08947 */ /* 0x002fea000383ffff */
[----:B------:R-:W-:Y:S05]  /*ce70*/  BRA `(.L_x_303) ;  /* 0xfffffff800e07947 */ /* 0x000fea000383ffff */
.L_x_290:
[----:B-1----:R1:W2:Y:S02]  /*ce80*/  SYNCS.PHASECHK.TRANS64.TRYWAIT P0, [R9+URZ], R4 ;  /* 0x00000004090075a7 */ /* 0x0022a4000800017f */
[----:B--2---:R-:W-:Y:S05]  /*ce90*/  @!P0 NANOSLEEP.SYNCS 0x989680 ;  /* 0x009896800000895d */ /* 0x004fea0003900000 */
[----:B------:R-:W2:Y:S02]  /*cea0*/  @!P0 SYNCS.PHASECHK.TRANS64 P0, [R9+URZ], R4 ;  /* 0x00000004090085a7 */ /* 0x000ea4000800007f */
[----:B--2---:R-:W-:Y:S05]  /*ceb0*/  @!P0 BRA `(.L_x_290) ;  /* 0xfffffffc00f08947 */ /* 0x004fea000383ffff */
[----:B------:R-:W-:Y:S05]  /*cec0*/  BRA `(.L_x_304) ;  /* 0xfffffff800e87947 */ /* 0x000fea000383ffff */
.L_x_305:
[----:B------:R-:W-:-:S00]  /*ced0*/  BRA `(.L_x_305) ;  /* 0xfffffffc00fc7947 */ /* 0x000fc0000383ffff */
[----:B------:R-:W-:-:S00]  /*cee0*/  NOP ;  /* 0x0000000000007918 */ /* 0x000fc00000000000 */
        /* <DEDUP_REMOVED lines=9> */
.L_x_306:


//--------------------- .nv.global.init           --------------------------
	.section	.nv.global.init,"aw",@progbits
.nv.global.init:
	.type		$str$22,@object
	.size		$str$22,($str$23 - $str$22)
$str$22:
        /*0000*/ 	.byte	0x6b, 0x5f, 0x74, 0x69, 0x6c, 0x65, 0x5f, 0x63, 0x6f, 0x75, 0x6e, 0x74, 0x20, 0x3e, 0x3d, 0x20
        /*0010*/ 	.byte	0x31, 0x00
	.type		$str$23,@object
	.size		$str$23,(__unnamed_1 - $str$23)
$str$23:
        /*0012*/ 	.byte	0x2f, 0x74, 0x6d, 0x70, 0x2f, 0x63, 0x75, 0x74, 0x6c, 0x61, 0x73, 0x73, 0x5f, 0x73, 0x77, 0x65
        /*0022*/ 	.byte	0x65, 0x70, 0x5f, 0x73, 0x72, 0x63, 0x2f, 0x69, 0x6e, 0x63, 0x6c, 0x75, 0x64, 0x65, 0x2f, 0x63
        /*0032*/ 	.byte	0x75, 0x74, 0x6c, 0x61, 0x73, 0x73, 0x2f, 0x67, 0x65, 0x6d, 0x6d, 0x2f, 0x63, 0x6f, 0x6c, 0x6c
        /*0042*/ 	.byte	0x65, 0x63, 0x74, 0x69, 0x76, 0x65, 0x2f, 0x73, 0x6d, 0x39, 0x30, 0x5f, 0x6d, 0x6d, 0x61, 0x5f
        /*0052*/ 	.byte	0x74, 0x6d, 0x61, 0x5f, 0x67, 0x6d, 0x6d, 0x61, 0x5f, 0x73, 0x73, 0x5f, 0x77, 0x61, 0x72, 0x70
        /*0062*/ 	.byte	0x73, 0x70, 0x65, 0x63, 0x69, 0x61, 0x6c, 0x69, 0x7a, 0x65, 0x64, 0x2e, 0x68, 0x70, 0x70, 0x00
	.type		__unnamed_1,@object
	.size		__unnamed_1,(.L_0 - __unnamed_1)
__unnamed_1:
        /*0072*/ 	.byte	0x76, 0x6f, 0x69, 0x64, 0x20, 0x63, 0x75, 0x74, 0x6c, 0x61, 0x73, 0x73, 0x3a, 0x3a, 0x67, 0x65
        /* <DEDUP_REMOVED lines=180> */
        /*0bc2*/ 	.byte	0x74, 0x79, 0x5d, 0x00
.L_0:


//--------------------- .nv.shared._ZN7cutlass13device_kernelINS_4gemm6kernel13GemmUniversalIN4cute5tupleIJiiiiEEENS1_10collective13CollectiveMmaINS1_34MainloopSm90TmaGmmaWarpSpecializedILi7ENS5_IJNS4_1CILi1EEESB_SB_EEENS1_35KernelTmaWarpSpecializedCooperativeEEENS5_IJNSA_ILi384EEENSA_ILi80EEENSA_ILi32EEEEEENS_10bfloat16_tENS5_IJlSB_lEEESJ_SK_NS4_8TiledMMAINS4_8MMA_AtomIJNS4_4SM904GMMA27MMA_64x16x16_F32BF16BF16_SSILNSO_5MajorE0ELSQ_0ELNSO_7ScaleInE1ELSR_1EEEEEENS4_6LayoutINS5_IJNSA_ILi2EEESB_SB_EEENS5_IJSB_NSA_ILi0EEESX_EEEEENS5_IJNS4_10UnderscoreES10_S10_EEEEENS4_13SM90_TMA_LOADENS4_14ComposedLayoutINS4_7SwizzleILi2ELi4ELi3EEENS4_18smem_ptr_flag_bitsILi16EEENSU_INS5_IJNSA_ILi8EEESH_EEENS5_IJSH_SB_EEEEEEEvNS4_8identityES13_S1D_vS1E_EENS_8epilogue10collective6detail29Sm90TmaWarpSpecializedAdapterINS1H_15DefaultEpilogueISJ_SK_SK_NS1G_6thread17LinearCombinationISJ_Li1EffLNS1L_9ScaleType4KindE0ELNS_15FloatRoundStyleE2ESJ_EENS1_15EpilogueDefaultEEEEEvvEEEEvNT_6ParamsE --------------------------
	.section	.nv.shared._ZN7cutlass13device_kernelINS_4gemm6kernel13GemmUniversalIN4cute5tupleIJiiiiEEENS1_10collective13CollectiveMmaINS1_34MainloopSm90TmaGmmaWarpSpecializedILi7ENS5_IJNS4_1CILi1EEESB_SB_EEENS1_35KernelTmaWarpSpecializedCooperativeEEENS5_IJNSA_ILi384EEENSA_ILi80EEENSA_ILi32EEEEEENS_10bfloat16_tENS5_IJlSB_lEEESJ_SK_NS4_8TiledMMAINS4_8MMA_AtomIJNS4_4SM904GMMA27MMA_64x16x16_F32BF16BF16_SSILNSO_5MajorE0ELSQ_0ELNSO_7ScaleInE1ELSR_1EEEEEENS4_6LayoutINS5_IJNSA_ILi2EEESB_SB_EEENS5_IJSB_NSA_ILi0EEESX_EEEEENS5_IJNS4_10UnderscoreES10_S10_EEEEENS4_13SM90_TMA_LOADENS4_14ComposedLayoutINS4_7SwizzleILi2ELi4ELi3EEENS4_18smem_ptr_flag_bitsILi16EEENSU_INS5_IJNSA_ILi8EEESH_EEENS5_IJSH_SB_EEEEEEEvNS4_8identityES13_S1D_vS1E_EENS_8epilogue10collective6detail29Sm90TmaWarpSpecializedAdapterINS1H_15DefaultEpilogueISJ_SK_SK_NS1G_6thread17LinearCombinationISJ_Li1EffLNS1L_9ScaleType4KindE0ELNS_15FloatRoundStyleE2ESJ_EENS1_15EpilogueDefaultEEEEEvvEEEEvNT_6ParamsE,"aw",@nobits
	.sectionflags	@""
	.align	16
	.zero		1024


//--------------------- .nv.shared.reserved.0     --------------------------
	.section	.nv.shared.reserved.0,"aw",@nobits
	.weak		__nv_reservedSMEM_offset_0_alias
	.size		__nv_reservedSMEM_offset_0_alias, 0, 0
	.other		__nv_reservedSMEM_offset_0_alias,@"STO_CUDA_RESERVED_SHARED STV_DEFAULT"
__nv_reservedSMEM_offset_0_alias:
	.zero		0


//--------------------- .nv.global                --------------------------
	.section	.nv.global,"aw",@nobits
.nv.global:
	.type		_ZN39_INTERNAL_54730658_4_k_cu_2e473339_59464cute1_E,@object
	.size		_ZN39_INTERNAL_54730658_4_k_cu_2e473339_59464cute1_E,(_ZN39_INTERNAL_54730658_4_k_cu_2e473339_59464cuda3std3__45__cpo6cbeginE - _ZN39_INTERNAL_54730658_4_k_cu_2e473339_59464cute1_E)
_ZN39_INTERNAL_54730658_4_k_cu_2e473339_59464cute1_E:
	.zero		1
	.type		_ZN39_INTERNAL_54730658_4_k_cu_2e473339_59464cuda3std3__45__cpo6cbeginE,@object
	.size		_ZN39_INTERNAL_54730658_4_k_cu_2e473339_59464cuda3std3__45__cpo6cbeginE,(_ZN39_INTERNAL_54730658_4_k_cu_2e473339_59464cuda3std3__48in_placeE - _ZN39_INTERNAL_54730658_4_k_cu_2e473339_59464cuda3std3__45__cpo6cbeginE)
_ZN39_INTERNAL_54730658_4_k_cu_2e473339_59464cuda3std3__45__cpo6cbeginE:
	.zero		1
	.type		_ZN39_INTERNAL_54730658_4_k_cu_2e473339_59464cuda3std3__48in_placeE,@object
	.size		_ZN39_INTERNAL_54730658_4_k_cu_2e473339_59464cuda3std3__48in_placeE,(_ZN39_INTERNAL_54730658_4_k_cu_2e473339_59464cuda3std6ranges3__45__cpo9iter_moveE - _ZN39_INTERNAL_54730658_4_k_cu_2e473339_59464cuda3std3__48in_placeE)
_ZN39_INTERNAL_54730658_4_k_cu_2e473339_59464cuda3std3__48in_placeE:
	.zero		1
	.type		_ZN39_INTERNAL_54730658_4_k_cu_2e473339_59464cuda3std6ranges3__45__cpo9iter_moveE,@object
	.size		_ZN39_INTERNAL_54730658_4_k_cu_2e473339_59464cuda3std6ranges3__45__cpo9iter_moveE,(_ZN39_INTERNAL_54730658_4_k_cu_2e473339_59464cuda3std3__45__cpo5beginE - _ZN39_INTERNAL_54730658_4_k_cu_2e473339_59464cuda3std6ranges3__45__cpo9iter_moveE)
_ZN39_INTERNAL_54730658_4_k_cu_2e473339_59464cuda3std6ranges3__45__cpo9iter_moveE:
	.zero		1
	.type		_ZN39_INTERNAL_54730658_4_k_cu_2e473339_59464cuda3std3__45__cpo5beginE,@object
	.size		_ZN39_INTERNAL_54730658_4_k_cu_2e473339_59464cuda3std3__45__cpo5beginE,(_ZN39_INTERNAL_54730658_4_k_cu_2e473339_59464cuda3std3__441_GLOBAL__N__54730658_4_k_cu_2e473339_59466ignoreE - _ZN39_INTERNAL_54730658_4_k_cu_2e473339_59464cuda3std3__45__cpo5beginE)
_ZN39_INTERNAL_54730658_4_k_cu_2e473339_59464cuda3std3__45__cpo5beginE:
	.zero		1
	.type		_ZN39_INTERNAL_54730658_4_k_cu_2e473339_59464cuda3std3__441_GLOBAL__N__54730658_4_k_cu_2e473339_59466ignoreE,@object
	.size		_ZN39_INTERNAL_54730658_4_k_cu_2e473339_59464cuda3std3__441_GLOBAL__N__54730658_4_k_cu_2e473339_59466ignoreE,(_ZN39_INTERNAL_54730658_4_k_cu_2e473339_59464cute7productE - _ZN39_INTERNAL_54730658_4_k_cu_2e473339_59464cuda3std3__441_GLOBAL__N__54730658_4_k_cu_2e473339_59466ignoreE)
_ZN39_INTERNAL_54730658_4_k_cu_2e473339_59464cuda3std3__441_GLOBAL__N__54730658_4_k_cu_2e473339_59466ignoreE:
	.zero		1
	.type		_ZN39_INTERNAL_54730658_4_k_cu_2e473339_59464cute7productE,@object
	.size		_ZN39_INTERNAL_54730658_4_k_cu_2e473339_59464cute7productE,(_ZN39_INTERNAL_54730658_4_k_cu_2e473339_59464cuda3std3__45__cpo3endE - _ZN39_INTERNAL_54730658_4_k_cu_2e473339_59464cute7productE)
_ZN39_INTERNAL_54730658_4_k_cu_2e473339_59464cute7productE:
	.zero		1
	.type		_ZN39_INTERNAL_54730658_4_k_cu_2e473339_59464cuda3std3__45__cpo3endE,@object
	.size		_ZN39_INTERNAL_54730658_4_k_cu_2e473339_59464cuda3std3__45__cpo3endE,(_ZN39_INTERNAL_54730658_4_k_cu_2e473339_59464cuda3std3__419piecewise_constructE - _ZN39_INTERNAL_54730658_4_k_cu_2e473339_59464cuda3std3__45__cpo3endE)
_ZN39_INTERNAL_54730658_4_k_cu_2e473339_59464cuda3std3__45__cpo3endE:
	.zero		1
	.type		_ZN39_INTERNAL_54730658_4_k_cu_2e473339_59464cuda3std3__419piecewise_constructE,@object
	.size		_ZN39_INTERNAL_54730658_4_k_cu_2e473339_59464cuda3std3__419piecewise_constructE,(_ZN39_INTERNAL_54730658_4_k_cu_2e473339_59464cuda3std3__45__cpo4cendE - _ZN39_INTERNAL_54730658_4_k_cu_2e473339_59464cuda3std3__419piecewise_constructE)
_ZN39_INTERNAL_54730658_4_k_cu_2e473339_59464cuda3std3__419piecewise_constructE:
	.zero		1
	.type		_ZN39_INTERNAL_54730658_4_k_cu_2e473339_59464cuda3std3__45__cpo4cendE,@object
	.size		_ZN39_INTERNAL_54730658_4_k_cu_2e473339_59464cuda3std3__45__cpo4cendE,(_ZN39_INTERNAL_54730658_4_k_cu_2e473339_59464cuda3std6ranges3__45__cpo4swapE - _ZN39_INTERNAL_54730658_4_k_cu_2e473339_59464cuda3std3__45__cpo4cendE)
_ZN39_INTERNAL_54730658_4_k_cu_2e473339_59464cuda3std3__45__cpo4cendE:
	.zero		1
	.type		_ZN39_INTERNAL_54730658_4_k_cu_2e473339_59464cuda3std6ranges3__45__cpo4swapE,@object
	.size		_ZN39_INTERNAL_54730658_4_k_cu_2e473339_59464cuda3std6ranges3__45__cpo4swapE,(.L_8 - _ZN39_INTERNAL_54730658_4_k_cu_2e473339_59464cuda3std6ranges3__45__cpo4swapE)
_ZN39_INTERNAL_54730658_4_k_cu_2e473339_59464cuda3std6ranges3__45__cpo4swapE:
	.zero		1
.L_8:


//--------------------- .nv.constant0._ZN7cutlass13device_kernelINS_4gemm6kernel13GemmUniversalIN4cute5tupleIJiiiiEEENS1_10collective13CollectiveMmaINS1_34MainloopSm90TmaGmmaWarpSpecializedILi7ENS5_IJNS4_1CILi1EEESB_SB_EEENS1_35KernelTmaWarpSpecializedCooperativeEEENS5_IJNSA_ILi384EEENSA_ILi80EEENSA_ILi32EEEEEENS_10bfloat16_tENS5_IJlSB_lEEESJ_SK_NS4_8TiledMMAINS4_8MMA_AtomIJNS4_4SM904GMMA27MMA_64x16x16_F32BF16BF16_SSILNSO_5MajorE0ELSQ_0ELNSO_7ScaleInE1ELSR_1EEEEEENS4_6LayoutINS5_IJNSA_ILi2EEESB_SB_EEENS5_IJSB_NSA_ILi0EEESX_EEEEENS5_IJNS4_10UnderscoreES10_S10_EEEEENS4_13SM90_TMA_LOADENS4_14ComposedLayoutINS4_7SwizzleILi2ELi4ELi3EEENS4_18smem_ptr_flag_bitsILi16EEENSU_INS5_IJNSA_ILi8EEESH_EEENS5_IJSH_SB_EEEEEEEvNS4_8identityES13_S1D_vS1E_EENS_8epilogue10collective6detail29Sm90TmaWarpSpecializedAdapterINS1H_15DefaultEpilogueISJ_SK_SK_NS1G_6thread17LinearCombinationISJ_Li1EffLNS1L_9ScaleType4KindE0ELNS_15FloatRoundStyleE2ESJ_EENS1_15EpilogueDefaultEEEEEvvEEEEvNT_6ParamsE --------------------------
	.section	.nv.constant0._ZN7cutlass13device_kernelINS_4gemm6kernel13GemmUniversalIN4cute5tupleIJiiiiEEENS1_10collective13CollectiveMmaINS1_34MainloopSm90TmaGmmaWarpSpecializedILi7ENS5_IJNS4_1CILi1EEESB_SB_EEENS1_35KernelTmaWarpSpecializedCooperativeEEENS5_IJNSA_ILi384EEENSA_ILi80EEENSA_ILi32EEEEEENS_10bfloat16_tENS5_IJlSB_lEEESJ_SK_NS4_8TiledMMAINS4_8MMA_AtomIJNS4_4SM904GMMA27MMA_64x16x16_F32BF16BF16_SSILNSO_5MajorE0ELSQ_0ELNSO_7ScaleInE1ELSR_1EEEEEENS4_6LayoutINS5_IJNSA_ILi2EEESB_SB_EEENS5_IJSB_NSA_ILi0EEESX_EEEEENS5_IJNS4_10UnderscoreES10_S10_EEEEENS4_13SM90_TMA_LOADENS4_14ComposedLayoutINS4_7SwizzleILi2ELi4ELi3EEENS4_18smem_ptr_flag_bitsILi16EEENSU_INS5_IJNSA_ILi8EEESH_EEENS5_IJSH_SB_EEEEEEEvNS4_8identityES13_S1D_vS1E_EENS_8epilogue10collective6detail29Sm90TmaWarpSpecializedAdapterINS1H_15DefaultEpilogueISJ_SK_SK_NS1G_6thread17LinearCombinationISJ_Li1EffLNS1L_9ScaleType4KindE0ELNS_15FloatRoundStyleE2ESJ_EENS1_15EpilogueDefaultEEEEEvvEEEEvNT_6ParamsE,"a",@progbits
	.sectionflags	@""
	.align	4
.nv.constant0._ZN7cutlass13device_kernelINS_4gemm6kernel13GemmUniversalIN4cute5tupleIJiiiiEEENS1_10collective13CollectiveMmaINS1_34MainloopSm90TmaGmmaWarpSpecializedILi7ENS5_IJNS4_1CILi1EEESB_SB_EEENS1_35KernelTmaWarpSpecializedCooperativeEEENS5_IJNSA_ILi384EEENSA_ILi80EEENSA_ILi32EEEEEENS_10bfloat16_tENS5_IJlSB_lEEESJ_SK_NS4_8TiledMMAINS4_8MMA_AtomIJNS4_4SM904GMMA27MMA_64x16x16_F32BF16BF16_SSILNSO_5MajorE0ELSQ_0ELNSO_7ScaleInE1ELSR_1EEEEEENS4_6LayoutINS5_IJNSA_ILi2EEESB_SB_EEENS5_IJSB_NSA_ILi0EEESX_EEEEENS5_IJNS4_10UnderscoreES10_S10_EEEEENS4_13SM90_TMA_LOADENS4_14ComposedLayoutINS4_7SwizzleILi2ELi4ELi3EEENS4_18smem_ptr_flag_bitsILi16EEENSU_INS5_IJNSA_ILi8EEESH_EEENS5_IJSH_SB_EEEEEEEvNS4_8identityES13_S1D_vS1E_EENS_8epilogue10collective6detail29Sm90TmaWarpSpecializedAdapterINS1H_15DefaultEpilogueISJ_SK_SK_NS1G_6thread17LinearCombinationISJ_Li1EffLNS1L_9ScaleType4KindE0ELNS_15FloatRoundStyleE2ESJ_EENS1_15EpilogueDefaultEEEEEvvEEEEvNT_6ParamsE:
	.zero		1664


//--------------------- SYMBOLS --------------------------

	.type		.nv.reservedSmem.offset0,@object
	.size		.nv.reservedSmem.offset0,0x4
	.type		__assertfail,@function
